def attn_fwd(
    Q,
    K,
    V,
    Out,
    Lse,
    sm_scale,
    stride_qz,
    stride_qh,
    stride_qm,
    stride_qk,
    stride_kz,
    stride_kh,
    stride_kn,
    stride_kk,
    stride_vz,
    stride_vh,
    stride_vn,
    stride_vk,
    stride_oz,
    stride_oh,
    stride_om,
    stride_ok,
    seqlen_q,
    seqlen_k,
    BLOCK_M: tl.constexpr,
    BLOCK_N: tl.constexpr,
    HEAD_DIM: tl.constexpr,
    CAUSAL: tl.constexpr,
):
    start_m = tl.program_id(0)
    off_hz = tl.program_id(1)
    q_off = off_hz * stride_qh
    k_off = off_hz * stride_kh
    v_off = off_hz * stride_vh
    offs_m = start_m * BLOCK_M + tl.arange(0, BLOCK_M)
    offs_d = tl.arange(0, HEAD_DIM)
    offs_n = tl.arange(0, BLOCK_N)
    q_ptrs = Q + q_off + offs_m[:, None] * stride_qm + offs_d[None, :] * stride_qk
    k_ptrs = K + k_off + offs_d[:, None] * stride_kk + offs_n[None, :] * stride_kn
    v_ptrs = V + v_off + offs_n[:, None] * stride_vn + offs_d[None, :] * stride_vk
    m_i = tl.full([BLOCK_M], float("-inf"), dtype=tl.float32)
    l_i = tl.zeros([BLOCK_M], dtype=tl.float32) + 1.0
    acc = tl.zeros([BLOCK_M, HEAD_DIM], dtype=tl.float32)
    q = tl.load(q_ptrs)
    acc, l_i, m_i = _attn_fwd_inner(
        acc,
        l_i,
        m_i,
        q,
        k_ptrs,
        v_ptrs,
        sm_scale,
        stride_kn,
        stride_vn,
        start_m,
        seqlen_k,
        BLOCK_M,
        BLOCK_N,
        HEAD_DIM,
        CAUSAL,
    )
    acc = acc / l_i[:, None]
    lse = m_i + tl.math.log2(l_i) / 1.4426950408889634
    o_ptrs = (
        Out
        + off_hz * stride_oh
        + offs_m[:, None] * stride_om
        + offs_d[None, :] * stride_ok
    )
    tl.store(o_ptrs, acc.to(Out.dtype.element_ty))
    tl.store(Lse + off_hz * seqlen_q + offs_m, lse)

# config = {"BLOCK_M": 64, "BLOCK_N": 16, "HEAD_DIM": 256, "arch": "sm_100", "causal": false, "dtype": "fp16", "num_stages": 2, "num_warps": 4}
# arch = sm_100


// ===== COMPILED SASS (sm_100a) =====

	.target	sm_100a

	.elftype	@"ET_EXEC"


//--------------------- .note.nv.tkinfo           --------------------------
	.section	.note.nv.tkinfo,"",@"SHT_NOTE"
	.sectionflags	@"SHF_NOTE_NV_TKINFO"
	.tkinfo
        /*0018*/ 	.word	0x00000081
        /*0030*/ 	.string	""
        /*0030*/ 	.string	"ptxas-blackwell"
        /*0030*/ 	.string	"Cuda compilation tools, release 12.9, V12.9.86"
        /*0030*/ 	.string	"Build cuda_12.9.r12.9/compiler.36037853_0"
        /*0030*/ 	.string	"-v  -suppress-debug-info  -lineinfo  -arch sm_100a "



//--------------------- .note.nv.cuver            --------------------------
	.section	.note.nv.cuver,"",@"SHT_NOTE"
	.sectionflags	@"SHF_NOTE_NV_CUVER"
        /*0018*/ 	.short	0x0001
        /*001a*/ 	.short	0x0064
        /*001c*/ 	.short	0x0001
        /*001e*/ 	.short	0x0000
        /*0020*/ 	.short	0x0001
        /*0022*/ 	.short	0x0000


//--------------------- .nv.info                  --------------------------
	.section	.nv.info,"",@"SHT_CUDA_INFO"
	.align	4


	//----- nvinfo : EIATTR_REGCOUNT
	.align		4
        /*0000*/ 	.byte	0x04, 0x2f
        /*0002*/ 	.short	(.L_5 - .L_4)
	.align		4
.L_4:
        /*0004*/ 	.word	index@(attn_fwd)
        /*0008*/ 	.word	0x000000ff


	//----- nvinfo : EIATTR_FRAME_SIZE
	.align		4
.L_5:
        /*000c*/ 	.byte	0x04, 0x11
        /*000e*/ 	.short	(.L_7 - .L_6)
	.align		4
.L_6:
        /*0010*/ 	.word	index@($__internal_2_$__cuda_sm10x_tcgen05_guardrail_trap_unallocated_columns_being_dealloced)
        /*0014*/ 	.word	0x00000068


	//----- nvinfo : EIATTR_FRAME_SIZE
	.align		4
.L_7:
        /*0018*/ 	.byte	0x04, 0x11
        /*001a*/ 	.short	(.L_9 - .L_8)
	.align		4
.L_8:
        /*001c*/ 	.word	index@($__internal_1_$__cuda_sm10x_tcgen05_guardrail_trap_phase_invalid_during_alloc)
        /*0020*/ 	.word	0x00000068


	//----- nvinfo : EIATTR_FRAME_SIZE
	.align		4
.L_9:
        /*0024*/ 	.byte	0x04, 0x11
        /*0026*/ 	.short	(.L_11 - .L_10)
	.align		4
.L_10:
        /*0028*/ 	.word	index@($__internal_0_$__cuda_sm10x_tcgen05_guardrail_trap_col_being_dealloced_not_returned_by_alloc)
        /*002c*/ 	.word	0x00000068


	//----- nvinfo : EIATTR_FRAME_SIZE
	.align		4
.L_11:
        /*0030*/ 	.byte	0x04, 0x11
        /*0032*/ 	.short	(.L_13 - .L_12)
	.align		4
.L_12:
        /*0034*/ 	.word	index@(attn_fwd)
        /*0038*/ 	.word	0x00000068


	//----- nvinfo : EIATTR_MIN_STACK_SIZE
	.align		4
.L_13:
        /*003c*/ 	.byte	0x04, 0x12
        /*003e*/ 	.short	(.L_15 - .L_14)
	.align		4
.L_14:
        /*0040*/ 	.word	index@(attn_fwd)
        /*0044*/ 	.word	0x00000068
.L_15:


//--------------------- .nv.info.attn_fwd         --------------------------
	.section	.nv.info.attn_fwd,"",@"SHT_CUDA_INFO"
	.sectionflags	@""
	.align	4


	//----- nvinfo : EIATTR_CUDA_API_VERSION
	.align		4
        /*0000*/ 	.byte	0x04, 0x37
        /*0002*/ 	.short	(.L_17 - .L_16)
.L_16:
        /*0004*/ 	.word	0x00000081


	//----- nvinfo : EIATTR_KPARAM_INFO
	.align		4
.L_17:
        /*0008*/ 	.byte	0x04, 0x17
        /*000a*/ 	.short	(.L_19 - .L_18)
.L_18:
        /*000c*/ 	.word	0x00000000
        /*0010*/ 	.short	0x0019
        /*0012*/ 	.short	0x0080
        /*0014*/ 	.byte	0x00, 0xf4, 0x21, 0x00


	//----- nvinfo : EIATTR_KPARAM_INFO
	.align		4
.L_19:
        /*0018*/ 	.byte	0x04, 0x17
        /*001a*/ 	.short	(.L_21 - .L_20)
.L_20:
        /*001c*/ 	.word	0x00000000
        /*0020*/ 	.short	0x0018
        /*0022*/ 	.short	0x0078
        /*0024*/ 	.byte	0x00, 0xf4, 0x21, 0x00


	//----- nvinfo : EIATTR_KPARAM_INFO
	.align		4
.L_21:
        /*0028*/ 	.byte	0x04, 0x17
        /*002a*/ 	.short	(.L_23 - .L_22)
.L_22:
        /*002c*/ 	.word	0x00000000
        /*0030*/ 	.short	0x0017
        /*0032*/ 	.short	0x0070
        /*0034*/ 	.byte	0x00, 0xf0, 0x11, 0x00


	//----- nvinfo : EIATTR_KPARAM_INFO
	.align		4
.L_23:
        /*0038*/ 	.byte	0x04, 0x17
        /*003a*/ 	.short	(.L_25 - .L_24)
.L_24:
        /*003c*/ 	.word	0x00000000
        /*0040*/ 	.short	0x0016
        /*0042*/ 	.short	0x006c
        /*0044*/ 	.byte	0x00, 0xf0, 0x11, 0x00


	//----- nvinfo : EIATTR_KPARAM_INFO
	.align		4
.L_25:
        /*0048*/ 	.byte	0x04, 0x17
        /*004a*/ 	.short	(.L_27 - .L_26)
.L_26:
        /*004c*/ 	.word	0x00000000
        /*0050*/ 	.short	0x0015
        /*0052*/ 	.short	0x0068
        /*0054*/ 	.byte	0x00, 0xf0, 0x11, 0x00


	//----- nvinfo : EIATTR_KPARAM_INFO
	.align		4
.L_27:
        /*0058*/ 	.byte	0x04, 0x17
        /*005a*/ 	.short	(.L_29 - .L_28)
.L_28:
        /*005c*/ 	.word	0x00000000
        /*0060*/ 	.short	0x0014
        /*0062*/ 	.short	0x0064
        /*0064*/ 	.byte	0x00, 0xf0, 0x11, 0x00


	//----- nvinfo : EIATTR_KPARAM_INFO
	.align		4
.L_29:
        /*0068*/ 	.byte	0x04, 0x17
        /*006a*/ 	.short	(.L_31 - .L_30)
.L_30:
        /*006c*/ 	.word	0x00000000
        /*0070*/ 	.short	0x0013
        /*0072*/ 	.short	0x0060
        /*0074*/ 	.byte	0x00, 0xf0, 0x11, 0x00


	//----- nvinfo : EIATTR_KPARAM_INFO
	.align		4
.L_31:
        /*0078*/ 	.byte	0x04, 0x17
        /*007a*/ 	.short	(.L_33 - .L_32)
.L_32:
        /*007c*/ 	.word	0x00000000
        /*0080*/ 	.short	0x0012
        /*0082*/ 	.short	0x005c
        /*0084*/ 	.byte	0x00, 0xf0, 0x11, 0x00


	//----- nvinfo : EIATTR_KPARAM_INFO
	.align		4
.L_33:
        /*0088*/ 	.byte	0x04, 0x17
        /*008a*/ 	.short	(.L_35 - .L_34)
.L_34:
        /*008c*/ 	.word	0x00000000
        /*0090*/ 	.short	0x0011
        /*0092*/ 	.short	0x0058
        /*0094*/ 	.byte	0x00, 0xf0, 0x11, 0x00


	//----- nvinfo : EIATTR_KPARAM_INFO
	.align		4
.L_35:
        /*0098*/ 	.byte	0x04, 0x17
        /*009a*/ 	.short	(.L_37 - .L_36)
.L_36:
        /*009c*/ 	.word	0x00000000
        /*00a0*/ 	.short	0x0010
        /*00a2*/ 	.short	0x0054
        /*00a4*/ 	.byte	0x00, 0xf0, 0x11, 0x00


	//----- nvinfo : EIATTR_KPARAM_INFO
	.align		4
.L_37:
        /*00a8*/ 	.byte	0x04, 0x17
        /*00aa*/ 	.short	(.L_39 - .L_38)
.L_38:
        /*00ac*/ 	.word	0x00000000
        /*00b0*/ 	.short	0x000f
        /*00b2*/ 	.short	0x0050
        /*00b4*/ 	.byte	0x00, 0xf0, 0x11, 0x00


	//----- nvinfo : EIATTR_KPARAM_INFO
	.align		4
.L_39:
        /*00b8*/ 	.byte	0x04, 0x17
        /*00ba*/ 	.short	(.L_41 - .L_40)
.L_40:
        /*00bc*/ 	.word	0x00000000
        /*00c0*/ 	.short	0x000e
        /*00c2*/ 	.short	0x004c
        /*00c4*/ 	.byte	0x00, 0xf0, 0x11, 0x00


	//----- nvinfo : EIATTR_KPARAM_INFO
	.align		4
.L_41:
        /*00c8*/ 	.byte	0x04, 0x17
        /*00ca*/ 	.short	(.L_43 - .L_42)
.L_42:
        /*00cc*/ 	.word	0x00000000
        /*00d0*/ 	.short	0x000d
        /*00d2*/ 	.short	0x0048
        /*00d4*/ 	.byte	0x00, 0xf0, 0x11, 0x00


	//----- nvinfo : EIATTR_KPARAM_INFO
	.align		4
.L_43:
        /*00d8*/ 	.byte	0x04, 0x17
        /*00da*/ 	.short	(.L_45 - .L_44)
.L_44:
        /*00dc*/ 	.word	0x00000000
        /*00e0*/ 	.short	0x000c
        /*00e2*/ 	.short	0x0044
        /*00e4*/ 	.byte	0x00, 0xf0, 0x11, 0x00


	//----- nvinfo : EIATTR_KPARAM_INFO
	.align		4
.L_45:
        /*00e8*/ 	.byte	0x04, 0x17
        /*00ea*/ 	.short	(.L_47 - .L_46)
.L_46:
        /*00ec*/ 	.word	0x00000000
        /*00f0*/ 	.short	0x000b
        /*00f2*/ 	.short	0x0040
        /*00f4*/ 	.byte	0x00, 0xf0, 0x11, 0x00


	//----- nvinfo : EIATTR_KPARAM_INFO
	.align		4
.L_47:
        /*00f8*/ 	.byte	0x04, 0x17
        /*00fa*/ 	.short	(.L_49 - .L_48)
.L_48:
        /*00fc*/ 	.word	0x00000000
        /*0100*/ 	.short	0x000a
        /*0102*/ 	.short	0x003c
        /*0104*/ 	.byte	0x00, 0xf0, 0x11, 0x00


	//----- nvinfo : EIATTR_KPARAM_INFO
	.align		4
.L_49:
        /*0108*/ 	.byte	0x04, 0x17
        /*010a*/ 	.short	(.L_51 - .L_50)
.L_50:
        /*010c*/ 	.word	0x00000000
        /*0110*/ 	.short	0x0009
        /*0112*/ 	.short	0x0038
        /*0114*/ 	.byte	0x00, 0xf0, 0x11, 0x00


	//----- nvinfo : EIATTR_KPARAM_INFO
	.align		4
.L_51:
        /*0118*/ 	.byte	0x04, 0x17
        /*011a*/ 	.short	(.L_53 - .L_52)
.L_52:
        /*011c*/ 	.word	0x00000000
        /*0120*/ 	.short	0x0008
        /*0122*/ 	.short	0x0034
        /*0124*/ 	.byte	0x00, 0xf0, 0x11, 0x00


	//----- nvinfo : EIATTR_KPARAM_INFO
	.align		4
.L_53:
        /*0128*/ 	.byte	0x04, 0x17
        /*012a*/ 	.short	(.L_55 - .L_54)
.L_54:
        /*012c*/ 	.word	0x00000000
        /*0130*/ 	.short	0x0007
        /*0132*/ 	.short	0x0030
        /*0134*/ 	.byte	0x00, 0xf0, 0x11, 0x00


	//----- nvinfo : EIATTR_KPARAM_INFO
	.align		4
.L_55:
        /*0138*/ 	.byte	0x04, 0x17
        /*013a*/ 	.short	(.L_57 - .L_56)
.L_56:
        /*013c*/ 	.word	0x00000000
        /*0140*/ 	.short	0x0006
        /*0142*/ 	.short	0x002c
        /*0144*/ 	.byte	0x00, 0xf0, 0x11, 0x00


	//----- nvinfo : EIATTR_KPARAM_INFO
	.align		4
.L_57:
        /*0148*/ 	.byte	0x04, 0x17
        /*014a*/ 	.short	(.L_59 - .L_58)
.L_58:
        /*014c*/ 	.word	0x00000000
        /*0150*/ 	.short	0x0005
        /*0152*/ 	.short	0x0028
        /*0154*/ 	.byte	0x00, 0xf0, 0x11, 0x00


	//----- nvinfo : EIATTR_KPARAM_INFO
	.align		4
.L_59:
        /*0158*/ 	.byte	0x04, 0x17
        /*015a*/ 	.short	(.L_61 - .L_60)
.L_60:
        /*015c*/ 	.word	0x00000000
        /*0160*/ 	.short	0x0004
        /*0162*/ 	.short	0x0020
        /*0164*/ 	.byte	0x00, 0xf4, 0x21, 0x00


	//----- nvinfo : EIATTR_KPARAM_INFO
	.align		4
.L_61:
        /*0168*/ 	.byte	0x04, 0x17
        /*016a*/ 	.short	(.L_63 - .L_62)
.L_62:
        /*016c*/ 	.word	0x00000000
        /*0170*/ 	.short	0x0003
        /*0172*/ 	.short	0x0018
        /*0174*/ 	.byte	0x00, 0xf4, 0x21, 0x00


	//----- nvinfo : EIATTR_KPARAM_INFO
	.align		4
.L_63:
        /*0178*/ 	.byte	0x04, 0x17
        /*017a*/ 	.short	(.L_65 - .L_64)
.L_64:
        /*017c*/ 	.word	0x00000000
        /*0180*/ 	.short	0x0002
        /*0182*/ 	.short	0x0010
        /*0184*/ 	.byte	0x00, 0xf4, 0x21, 0x00


	//----- nvinfo : EIATTR_KPARAM_INFO
	.align		4
.L_65:
        /*0188*/ 	.byte	0x04, 0x17
        /*018a*/ 	.short	(.L_67 - .L_66)
.L_66:
        /*018c*/ 	.word	0x00000000
        /*0190*/ 	.short	0x0001
        /*0192*/ 	.short	0x0008
        /*0194*/ 	.byte	0x00, 0xf4, 0x21, 0x00


	//----- nvinfo : EIATTR_KPARAM_INFO
	.align		4
.L_67:
        /*0198*/ 	.byte	0x04, 0x17
        /*019a*/ 	.short	(.L_69 - .L_68)
.L_68:
        /*019c*/ 	.word	0x00000000
        /*01a0*/ 	.short	0x0000
        /*01a2*/ 	.short	0x0000
        /*01a4*/ 	.byte	0x00, 0xf4, 0x21, 0x00


	//----- nvinfo : EIATTR_AT_ENTRY_FRAGMENTS
	.align		4
.L_69:
        /*01a8*/ 	.byte	0x04, 0x4f
        /*01aa*/ 	.short	(.L_71 - .L_70)


	//   ....[0]....
.L_70:
        /*01ac*/ 	.word	0x00000004


	//----- nvinfo : EIATTR_RESERVED_SMEM_USED
	.align		4
.L_71:
        /*01b0*/ 	.byte	0x01, 0x41
	.zero		2


	//----- nvinfo : EIATTR_SPARSE_MMA_MASK
	.align		4
        /*01b4*/ 	.byte	0x03, 0x50
        /*01b6*/ 	.short	0x0000


	//----- nvinfo : EIATTR_TCGEN05_1CTA_USED
	.align		4
        /*01b8*/ 	.byte	0x01, 0x51
	.zero		2


	//----- nvinfo : EIATTR_MAXREG_COUNT
	.align		4
        /*01bc*/ 	.byte	0x03, 0x1b
        /*01be*/ 	.short	0x00ff


	//----- nvinfo : EIATTR_NUM_BARRIERS
	.align		4
        /*01c0*/ 	.byte	0x02, 0x4c
        /*01c2*/ 	.byte	0x01
	.zero		1


	//----- nvinfo : EIATTR_ANNOTATIONS
	.align		4
        /*01c4*/ 	.byte	0x04, 0x55
        /*01c6*/ 	.short	(.L_73 - .L_72)


	//   ....[0]....
.L_72:
        /*01c8*/ 	.word	0x00000001
        /*01cc*/ 	.byte	0x40, 0x37, 0x00, 0x00, 0x01, 0x00, 0x00, 0x00, 0x60, 0x37, 0x00, 0x00, 0x01, 0x00, 0x00, 0x00
        /* <DEDUP_REMOVED lines=11> */
        /*028c*/ 	.byte	0x20, 0x65, 0x00, 0x00, 0x01, 0x00, 0x00, 0x00, 0x30, 0x65, 0x00, 0x00


	//----- nvinfo : EIATTR_INT_WARP_WIDE_INSTR_OFFSETS
	.align		4
.L_73:
        /*0298*/ 	.byte	0x04, 0x31
        /*029a*/ 	.short	(.L_75 - .L_74)


	//   ....[0]....
.L_74:
        /*029c*/ 	.word	0x00003030


	//   ....[1]....
        /*02a0*/ 	.word	0x00003040


	//   ....[2]....
        /*02a4*/ 	.word	0x00003b40


	//   ....[3]....
        /*02a8*/ 	.word	0x00003b60


	//   ....[4]....
        /*02ac*/ 	.word	0x000069b0


	//   ....[5]....
        /*02b0*/ 	.word	0x0000ced0


	//   ....[6]....
        /*02b4*/ 	.word	0x0000cf20


	//----- nvinfo : EIATTR_COOP_GROUP_MASK_REGIDS
	.align		4
.L_75:
        /*02b8*/ 	.byte	0x04, 0x29
        /*02ba*/ 	.short	(.L_77 - .L_76)


	//   ....[0]....
.L_76:
        /*02bc*/ 	.word	0xffffffff


	//   ....[1]....
        /*02c0*/ 	.word	0xffffffff


	//   ....[2]....
        /*02c4*/ 	.word	0xffffffff


	//   ....[3]....
        /*02c8*/ 	.word	0xffffffff


	//   ....[4]....
        /*02cc*/ 	.word	0xffffffff


	//   ....[5]....
        /*02d0*/ 	.word	0xffffffff


	//   ....[6]....
        /*02d4*/ 	.word	0xffffffff


	//   ....[7]....
        /*02d8*/ 	.word	0xffffffff


	//----- nvinfo : EIATTR_COOP_GROUP_INSTR_OFFSETS
	.align		4
.L_77:
        /*02dc*/ 	.byte	0x04, 0x28
        /*02de*/ 	.short	(.L_79 - .L_78)


	//   ....[0]....
.L_78:
        /*02e0*/ 	.word	0x00000060


	//   ....[1]....
        /*02e4*/ 	.word	0x00000320


	//   ....[2]....
        /*02e8*/ 	.word	0x00005100


	//   ....[3]....
        /*02ec*/ 	.word	0x00005350


	//   ....[4]....
        /*02f0*/ 	.word	0x00007070


	//   ....[5]....
        /*02f4*/ 	.word	0x00007290


	//   ....[6]....
        /*02f8*/ 	.word	0x0000cd60


	//   ....[7]....
        /*02fc*/ 	.word	0x0000cfd0


	//----- nvinfo : EIATTR_VRC_CTA_INIT_COUNT
	.align		4
.L_79:
        /*0300*/ 	.byte	0x02, 0x4a
        /*0302*/ 	.byte	0x80
	.zero		1


	//----- nvinfo : EIATTR_MBARRIER_INSTR_OFFSETS
	.align		4
        /*0304*/ 	.byte	0x04, 0x39
        /*0306*/ 	.short	(.L_81 - .L_80)


	//   ....[0]....
.L_80:
        /*0308*/ 	.word	0x000037c0
        /*030c*/ 	.word	0x000000ff
        /*0310*/ 	.word	0x00000000
        /*0314*/ 	.short	0x0100
        /*0316*/ 	.byte	0x44
	.zero		1


	//   ....[1]....
        /*0318*/ 	.word	0x00003f30
        /*031c*/ 	.word	0x000000ff
        /*0320*/ 	.word	0x0000e008
        /*0324*/ 	.short	0x0100
        /*0326*/ 	.byte	0x42
	.zero		1


	//   ....[2]....
        /*0328*/ 	.word	0x000043c0
        /*032c*/ 	.word	0x000000ff
        /*0330*/ 	.word	0x0000a000
        /*0334*/ 	.short	0x0100
        /*0336*/ 	.byte	0x42
	.zero		1


	//   ....[3]....
        /*0338*/ 	.word	0x00004dc0
        /*033c*/ 	.word	0x000000ff
        /*0340*/ 	.word	0x0000a000
        /*0344*/ 	.short	0x010a
        /*0346*/ 	.byte	0x42
	.zero		1


	//   ....[4]....
        /*0348*/ 	.word	0x00004e20
        /*034c*/ 	.word	0x000000ff
        /*0350*/ 	.word	0x0000a000
        /*0354*/ 	.short	0x0108
        /*0356*/ 	.byte	0x42
	.zero		1


	//   ....[5]....
        /*0358*/ 	.word	0x00006bf0
        /*035c*/ 	.word	0x000000ff
        /*0360*/ 	.word	0x0000e010
        /*0364*/ 	.short	0x0100
        /*0366*/ 	.byte	0x42
	.zero		1


	//   ....[6]....
        /*0368*/ 	.word	0x00006ef0
        /*036c*/ 	.word	0x000000ff
        /*0370*/ 	.word	0x0000e010
        /*0374*/ 	.short	0x010a
        /*0376*/ 	.byte	0x42
	.zero		1


	//   ....[7]....
        /*0378*/ 	.word	0x00006f70
        /*037c*/ 	.word	0x000000ff
        /*0380*/ 	.word	0x0000e010
        /*0384*/ 	.short	0x0108
        /*0386*/ 	.byte	0x42
	.zero		1


	//   ....[8]....
        /*0388*/ 	.word	0x00006fe0
        /*038c*/ 	.word	0x000000ff
        /*0390*/ 	.word	0x00000000
        /*0394*/ 	.short	0x010a
        /*0396*/ 	.byte	0x44
	.zero		1


	//   ....[9]....
        /*0398*/ 	.word	0x00008590
        /*039c*/ 	.word	0x000000ff
        /*03a0*/ 	.word	0x00000000
        /*03a4*/ 	.short	0x010a
        /*03a6*/ 	.byte	0x44
	.zero		1


	//   ....[10]....
        /*03a8*/ 	.word	0x00008680
        /*03ac*/ 	.word	0x000000ff
        /*03b0*/ 	.word	0x0000e000
        /*03b4*/ 	.short	0x0108
        /*03b6*/ 	.byte	0x42
	.zero		1


	//   ....[11]....
        /*03b8*/ 	.word	0x000087b0
        /*03bc*/ 	.word	0x000000ff
        /*03c0*/ 	.word	0x0000e008
        /*03c4*/ 	.short	0x0108
        /*03c6*/ 	.byte	0x42
	.zero		1


	//   ....[12]....
        /*03c8*/ 	.word	0x0000cff0
        /*03cc*/ 	.word	0x000000ff
        /*03d0*/ 	.word	0x0000a000
        /*03d4*/ 	.short	0x010a
        /*03d6*/ 	.byte	0x42
	.zero		1


	//   ....[13]....
        /*03d8*/ 	.word	0x0000d020
        /*03dc*/ 	.word	0x000000ff
        /*03e0*/ 	.word	0x0000e010
        /*03e4*/ 	.short	0x010a
        /*03e6*/ 	.byte	0x42
	.zero		1


	//   ....[14]....
        /*03e8*/ 	.word	0x0000d050
        /*03ec*/ 	.word	0x000000ff
        /*03f0*/ 	.word	0x00000000
        /*03f4*/ 	.short	0x010a
        /*03f6*/ 	.byte	0x44
	.zero		1


	//   ....[15]....
        /*03f8*/ 	.word	0x0000d080
        /*03fc*/ 	.word	0x000000ff
        /*0400*/ 	.word	0x00000000
        /*0404*/ 	.short	0x010a
        /*0406*/ 	.byte	0x44
	.zero		1


	//----- nvinfo : EIATTR_NUM_MBARRIERS
	.align		4
.L_81:
        /*0408*/ 	.byte	0x03, 0x38
        /*040a*/ 	.short	0xffff


	//----- nvinfo : EIATTR_EXIT_INSTR_OFFSETS
	.align		4
        /*040c*/ 	.byte	0x04, 0x1c
        /*040e*/ 	.short	(.L_83 - .L_82)


	//   ....[0]....
.L_82:
        /*0410*/ 	.word	0x0000cfe0


	//----- nvinfo : EIATTR_REQNTID
	.align		4
.L_83:
        /*0414*/ 	.byte	0x04, 0x10
        /*0416*/ 	.short	(.L_85 - .L_84)
.L_84:
        /*0418*/ 	.word	0x00000080
        /*041c*/ 	.word	0x00000001
        /*0420*/ 	.word	0x00000001


	//----- nvinfo : EIATTR_CRS_STACK_SIZE
	.align		4
.L_85:
        /*0424*/ 	.byte	0x04, 0x1e
        /*0426*/ 	.short	(.L_87 - .L_86)
.L_86:
        /*0428*/ 	.word	0x00000000


	//----- nvinfo : EIATTR_CBANK_PARAM_SIZE
	.align		4
.L_87:
        /*042c*/ 	.byte	0x03, 0x19
        /*042e*/ 	.short	0x0088


	//----- nvinfo : EIATTR_PARAM_CBANK
	.align		4
        /*0430*/ 	.byte	0x04, 0x0a
        /*0432*/ 	.short	(.L_89 - .L_88)
	.align		4
.L_88:
        /*0434*/ 	.word	index@(.nv.constant0.attn_fwd)
        /*0438*/ 	.short	0x0380
        /*043a*/ 	.short	0x0088


	//----- nvinfo : EIATTR_SW_WAR
	.align		4
.L_89:
        /*043c*/ 	.byte	0x04, 0x36
        /*043e*/ 	.short	(.L_91 - .L_90)
.L_90:
        /*0440*/ 	.word	0x00000008
.L_91:


//--------------------- .nv.compat                --------------------------
	.section	.nv.compat,"",@"SHT_CUDA_COMPAT_INFO"
	.align	4
        /*0000*/ 	.byte	0x02, 0x02, 0x02, 0x00, 0x02, 0x05, 0x05, 0x00, 0x02, 0x03, 0x00, 0x00, 0x02, 0x06, 0x01, 0x00


//--------------------- .nv.callgraph             --------------------------
	.section	.nv.callgraph,"",@"SHT_CUDA_CALLGRAPH"
	.align	4
	.sectionentsize	8
	.align		4
        /*0000*/ 	.word	0x00000000
	.align		4
        /*0004*/ 	.word	0xffffffff
	.align		4
        /*0008*/ 	.word	0x00000000
	.align		4
        /*000c*/ 	.word	0xfffffffe
	.align		4
        /*0010*/ 	.word	0x00000000
	.align		4
        /*0014*/ 	.word	0xfffffffd
	.align		4
        /*0018*/ 	.word	0x00000000
	.align		4
        /*001c*/ 	.word	0xfffffffc


//--------------------- .nv.constant4             --------------------------
	.section	.nv.constant4,"a",@progbits
	.align	8
	.align		8
.nv.constant4:
        /*0000*/ 	.dword	_$_str


//--------------------- .text.attn_fwd            --------------------------
	.section	.text.attn_fwd,"ax",@progbits
	.align	128
        .global         attn_fwd
        .type           attn_fwd,@function
        .size           attn_fwd,(.L_x_28 - attn_fwd)
        .other          attn_fwd,@"STO_CUDA_ENTRY STV_DEFAULT"
attn_fwd:
.text.attn_fwd:
[----:B------:R-:W0:Y:S01]  /*0000*/  LDC R1, c[0x0][0x37c] ;  /* 0x0000df00ff017b82 */ /* 0x000e220000000800 */
[----:B------:R-:W1:Y:S01]  /*0010*/  S2R R0, SR_TID.X ;  /* 0x0000000000007919 */ /* 0x000e620000002100 */
[----:B0-----:R-:W-:Y:S01]  /*0020*/  VIADD R1, R1, 0xffffff98 ;  /* 0xffffff9801017836 */ /* 0x001fe20000000000 */
[----:B-1----:R-:W-:-:S13]  /*0030*/  ISETP.GE.U32.AND P0, PT, R0, 0x20, PT ;  /* 0x000000200000780c */ /* 0x002fda0003f06070 */
[----:B------:R-:W-:Y:S05]  /*0040*/  @P0 BRA `(.L_x_0) ;  /* 0x0000000000b80947 */ /* 0x000fea0003800000 */
[----:B------:R-:W0:Y:S01]  /*0050*/  S2UR UR6, SR_CgaCtaId ;  /* 0x00000000000679c3 */ /* 0x000e220000008800 */
[----:B------:R-:W-:Y:S01]  /*0060*/  NOP ;  /* 0x0000000000007918 */ /* 0x000fe20000000000 */
[----:B------:R-:W-:Y:S02]  /*0070*/  UMOV UR4, 0x40 ;  /* 0x0000004000047882 */ /* 0x000fe40000000000 */
[----:B0-----:R-:W-:-:S09]  /*0080*/  ULEA UR4, UR6, UR4, 0x18 ;  /* 0x0000000406047291 */ /* 0x001fd2000f8ec0ff */
[----:B------:R-:W0:Y:S01]  /*0090*/  LDS.U8 R0, [UR4] ;  /* 0x00000004ff007984 */ /* 0x000e220008000000 */
[----:B------:R-:W-:Y:S02]  /*00a0*/  UMOV UR4, 0x400 ;  /* 0x0000040000047882 */ /* 0x000fe40000000000 */
[----:B------:R-:W-:Y:S01]  /*00b0*/  ULEA UR4, UR6, UR4, 0x18 ;  /* 0x0000000406047291 */ /* 0x000fe2000f8ec0ff */
[----:B0-----:R-:W-:-:S13]  /*00c0*/  ISETP.NE.AND P1, PT, R0, RZ, PT ;  /* 0x000000ff0000720c */ /* 0x001fda0003f25270 */
[----:B------:R-:W-:Y:S05]  /*00d0*/  @P1 BRA `(.L_x_1) ;  /* 0x00000000007c1947 */ /* 0x000fea0003800000 */
[----:B------:R-:W-:-:S13]  /*00e0*/  ELECT P1, URZ, PT ;  /* 0x0000000000ff782f */ /* 0x000fda0003820000 */
[----:B------:R-:W-:Y:S05]  /*00f0*/  @!P1 BRA `(.L_x_2) ;  /* 0x0000000000849947 */ /* 0x000fea0003800000 */
[----:B------:R-:W-:Y:S01]  /*0100*/  UMOV UR5, 0x10 ;  /* 0x0000001000057882 */ /* 0x000fe20000000000 */
[----:B------:R-:W-:Y:S01]  /*0110*/  IMAD.MOV.U32 R4, RZ, RZ, 0x1 ;  /* 0x00000001ff047424 */ /* 0x000fe200078e00ff */
[----:B------:R-:W-:-:S03]  /*0120*/  MOV R5, 0xffff ;  /* 0x0000ffff00057802 */ /* 0x000fc60000000f00 */
[----:B------:R-:W-:Y:S04]  /*0130*/  DEPBAR.LE SB0, 0x36 ;  /* 0x00008d800000791a */ /* 0x000fe80000000000 */
[----:B------:R-:W0:Y:S02]  /*0140*/  UTCATOMSWS.FIND_AND_SET.ALIGN UP0, UR5, UR5 ;  /* 0x00000005000575e3 */ /* 0x000e240008000800 */
[----:B0-----:R-:W-:-:S04]  /*0150*/  PLOP3.LUT P1, PT, PT, PT, UP0, 0x80, 0x8 ;  /* 0x000000000008781c */ /* 0x001fc80003f2f008 */
[----:B------:R-:W-:-:S04]  /*0160*/  SEL R0, RZ, 0xffffffff, !P1 ;  /* 0xffffffffff007807 */ /* 0x000fc80004800000 */
[----:B------:R-:W-:Y:S01]  /*0170*/  ISETP.NE.AND P1, PT, R0, RZ, PT ;  /* 0x000000ff0000720c */ /* 0x000fe20003f25270 */
[----:B------:R-:W-:-:S12]  /*0180*/  IMAD.U32 R0, RZ, RZ, UR5 ;  /* 0x00000005ff007e24 */ /* 0x000fd8000f8e00ff */
[----:B------:R-:W-:Y:S05]  /*0190*/  @P1 BRA `(.L_x_3) ;  /* 0x0000000000241947 */ /* 0x000fea0003800000 */
.L_x_4:
[----:B------:R-:W-:Y:S05]  /*01a0*/  NANOSLEEP 0x64 ;  /* 0x000000640000795d */ /* 0x000fea0003800000 */
[----:B------:R-:W-:-:S05]  /*01b0*/  UMOV UR5, 0x10 ;  /* 0x0000001000057882 */ /* 0x000fca0000000000 */
[----:B------:R-:W-:Y:S04]  /*01c0*/  DEPBAR.LE SB0, 0x36 ;  /* 0x00008d800000791a */ /* 0x000fe80000000000 */
[----:B------:R-:W0:Y:S02]  /*01d0*/  UTCATOMSWS.FIND_AND_SET.ALIGN UP0, UR5, UR5 ;  /* 0x00000005000575e3 */ /* 0x000e240008000800 */
[----:B0-----:R-:W-:-:S04]  /*01e0*/  PLOP3.LUT P1, PT, PT, PT, UP0, 0x80, 0x8 ;  /* 0x000000000008781c */ /* 0x001fc80003f2f008 */
[----:B------:R-:W-:-:S04]  /*01f0*/  SEL R0, RZ, 0xffffffff, !P1 ;  /* 0xffffffffff007807 */ /* 0x000fc80004800000 */
[----:B------:R-:W-:Y:S01]  /*0200*/  ISETP.NE.AND P1, PT, R0, RZ, PT ;  /* 0x000000ff0000720c */ /* 0x000fe20003f25270 */
[----:B------:R-:W-:-:S12]  /*0210*/  IMAD.U32 R0, RZ, RZ, UR5 ;  /* 0x00000005ff007e24 */ /* 0x000fd8000f8e00ff */
[----:B------:R-:W-:Y:S05]  /*0220*/  @!P1 BRA `(.L_x_4) ;  /* 0xfffffffc00dc9947 */ /* 0x000fea000383ffff */
.L_x_3:
[----:B------:R-:W-:Y:S01]  /*0230*/  IADD3 R3, PT, PT, R0, 0x10, RZ ;  /* 0x0000001000037810 */ /* 0x000fe20007ffe0ff */
[----:B------:R-:W-:Y:S01]  /*0240*/  UMOV UR5, 0x50 ;  /* 0x0000005000057882 */ /* 0x000fe20000000000 */
[----:B------:R-:W-:Y:S01]  /*0250*/  SHF.L.U32 R2, R5, R0, RZ ;  /* 0x0000000005027219 */ /* 0x000fe200000006ff */
[----:B------:R-:W-:Y:S01]  /*0260*/  ULEA UR5, UR6, UR5, 0x18 ;  /* 0x0000000506057291 */ /* 0x000fe2000f8ec0ff */
[----:B------:R-:W-:Y:S01]  /*0270*/  SHF.L.U32 R3, R4, R3, RZ ;  /* 0x0000000304037219 */ /* 0x000fe200000006ff */
[----:B------:R-:W-:-:S03]  /*0280*/  IMAD.SHL.U32 R0, R0, 0x20, RZ ;  /* 0x0000002000007824 */ /* 0x000fc600078e00ff */
[----:B------:R-:W-:-:S05]  /*0290*/  LOP3.LUT R2, R3, R2, RZ, 0xfc, !PT ;  /* 0x0000000203027212 */ /* 0x000fca00078efcff */
[----:B------:R0:W-:Y:S04]  /*02a0*/  ATOMS.OR RZ, [UR5], R2 ;  /* 0x00000002ffff798c */ /* 0x0001e8000b000005 */
[----:B------:R0:W-:Y:S01]  /*02b0*/  STS [UR4], R0 ;  /* 0x00000000ff007988 */ /* 0x0001e20008000804 */
[----:B------:R-:W-:Y:S05]  /*02c0*/  BRA `(.L_x_2) ;  /* 0x0000000000107947 */ /* 0x000fea0003800000 */
.L_x_1:
[----:B------:R-:W-:Y:S01]  /*02d0*/  IMAD.MOV.U32 R0, RZ, RZ, -0x1 ;  /* 0xffffffffff007424 */ /* 0x000fe200078e00ff */
[----:B------:R-:W-:-:S04]  /*02e0*/  MOV R2, 0x310 ;  /* 0x0000031000027802 */ /* 0x000fc80000000f00 */
[----:B------:R0:W-:Y:S03]  /*02f0*/  STS [UR4], R0 ;  /* 0x00000000ff007988 */ /* 0x0001e60008000804 */
[----:B0-----:R-:W-:Y:S05]  /*0300*/  CALL.REL.NOINC `($__internal_1_$__cuda_sm10x_tcgen05_guardrail_trap_phase_invalid_during_alloc) ;  /* 0x000000cc00747944 */ /* 0x001fea0003c00000 */
.L_x_2:
[----:B------:R-:W-:Y:S05]  /*0310*/  WARPSYNC.ALL ;  /* 0x0000000000007948 */ /* 0x000fea0003800000 */
[----:B------:R-:W-:Y:S01]  /*0320*/  NOP ;  /* 0x0000000000007918 */ /* 0x000fe20000000000 */
.L_x_0:
[----:B------:R-:W1:Y:S01]  /*0330*/  S2R R144, SR_TID.X ;  /* 0x0000000000907919 */ /* 0x000e620000002100 */
[----:B------:R-:W2:Y:S01]  /*0340*/  S2UR UR4, SR_CTAID.Y ;  /* 0x00000000000479c3 */ /* 0x000ea20000002600 */
[----:B------:R-:W2:Y:S01]  /*0350*/  LDCU.64 UR6, c[0x0][0x3b0] ;  /* 0x00007600ff0677ac */ /* 0x000ea20008000a00 */
[----:B------:R-:W3:Y:S01]  /*0360*/  S2R R3, SR_CTAID.X ;  /* 0x0000000000037919 */ /* 0x000ee20000002500 */
[----:B------:R-:W-:-:S05]  /*0370*/  UMOV UR66, 0x400 ;  /* 0x0000040000427882 */ /* 0x000fca0000000000 */
[----:B------:R-:W4:Y:S08]  /*0380*/  LDC R6, c[0x0][0x3b8] ;  /* 0x0000ee00ff067b82 */ /* 0x000f300000000800 */
[----:B------:R-:W0:Y:S08]  /*0390*/  S2UR UR8, SR_CgaCtaId ;  /* 0x00000000000879c3 */ /* 0x000e300000008800 */
[----:B------:R-:W0:Y:S01]  /*03a0*/  LDC.64 R8, c[0x0][0x380] ;  /* 0x0000e000ff087b82 */ /* 0x000e220000000a00 */
[----:B--2---:R-:W-:Y:S01]  /*03b0*/  UIMAD UR6, UR4, UR6, URZ ;  /* 0x00000006040672a4 */ /* 0x004fe2000f8e02ff */
[----:B------:R-:W2:Y:S01]  /*03c0*/  LDCU.64 UR4, c[0x0][0x358] ;  /* 0x00006b00ff0477ac */ /* 0x000ea20008000a00 */
[----:B-1----:R-:W-:-:S02]  /*03d0*/  LOP3.LUT R252, R144, 0x3f, RZ, 0xc0, !PT ;  /* 0x0000003f90fc7812 */ /* 0x002fc400078ec0ff */
[----:B------:R-:W-:Y:S01]  /*03e0*/  USHF.L.U32 UR9, UR6, 0x1, URZ ;  /* 0x0000000106097899 */ /* 0x000fe200080006ff */
[----:B------:R-:W-:Y:S02]  /*03f0*/  SHF.R.U32.HI R5, RZ, 0x6, R144 ;  /* 0x00000006ff057819 */ /* 0x000fe40000011690 */
[----:B---3--:R-:W-:Y:S02]  /*0400*/  LEA R252, R3, R252, 0x6 ;  /* 0x000000fc03fc7211 */ /* 0x008fe400078e30ff */
[----:B------:R-:W-:-:S03]  /*0410*/  SGXT.U32 R5, R5, 0x1 ;  /* 0x000000010505781a */ /* 0x000fc60000000000 */
[----:B0-----:R-:W-:Y:S01]  /*0420*/  IMAD R0, R252, UR7, RZ ;  /* 0x00000007fc007c24 */ /* 0x001fe2000f8e02ff */
[----:B------:R-:W-:Y:S01]  /*0430*/  UIMAD.WIDE UR6, UR6, 0x2, URZ ;  /* 0x00000002060678a5 */ /* 0x000fe2000f8e02ff */
[----:B----4-:R-:W-:Y:S01]  /*0440*/  IMAD R5, R5, R6, RZ ;  /* 0x0000000605057224 */ /* 0x010fe200078e02ff */
[----:B------:R-:W-:Y:S01]  /*0450*/  ULEA UR66, UR8, UR66, 0x18 ;  /* 0x0000004208427291 */ /* 0x000fe2000f8ec0ff */
[----:B------:R-:W-:Y:S01]  /*0460*/  BAR.SYNC.DEFER_BLOCKING 0x0 ;  /* 0x0000000000007b1d */ /* 0x000fe20000010000 */
[C---:B------:R-:W-:Y:S02]  /*0470*/  IMAD.SHL.U32 R3, R0.reuse, 0x2, RZ ;  /* 0x0000000200037824 */ /* 0x040fe400078e00ff */
[----:B------:R-:W-:-:S03]  /*0480*/  IMAD.HI R0, R0, 0x2, RZ ;  /* 0x0000000200007827 */ /* 0x000fc600078e02ff */
[----:B------:R-:W-:Y:S01]  /*0490*/  IADD3 R4, P1, P2, R3, UR9, R8 ;  /* 0x0000000903047c10 */ /* 0x000fe2000fa3e008 */
[----:B------:R-:W-:-:S03]  /*04a0*/  IMAD R3, R6, 0x2, R5 ;  /* 0x0000000206037824 */ /* 0x000fc600078e0205 */
[----:B------:R-:W-:Y:S02]  /*04b0*/  IADD3.X R0, PT, PT, R0, UR7, R9, P1, P2 ;  /* 0x0000000700007c10 */ /* 0x000fe40008fe4409 */
[C---:B------:R-:W-:Y:S02]  /*04c0*/  LEA R8, P1, R5.reuse, R4, 0x1 ;  /* 0x0000000405087211 */ /* 0x040fe400078208ff */
[C---:B------:R-:W-:Y:S02]  /*04d0*/  LEA R7, R6.reuse, R3, 0x1 ;  /* 0x0000000306077211 */ /* 0x040fe400078e08ff */
[----:B------:R-:W-:Y:S02]  /*04e0*/  LEA.HI.X.SX32 R9, R5, R0, 0x1, P1 ;  /* 0x0000000005097211 */ /* 0x000fe400008f0eff */
[-C--:B------:R-:W-:Y:S01]  /*04f0*/  LEA R12, P1, R7, R4.reuse, 0x1 ;  /* 0x00000004070c7211 */ /* 0x080fe200078208ff */
[C---:B------:R-:W-:Y:S01]  /*0500*/  IMAD R5, R6.reuse, 0x2, R7 ;  /* 0x0000000206057824 */ /* 0x040fe200078e0207 */
[----:B------:R-:W-:Y:S01]  /*0510*/  LEA R10, P2, R3, R4, 0x1 ;  /* 0x00000004030a7211 */ /* 0x000fe200078408ff */
[----:B------:R-:W0:Y:S01]  /*0520*/  LDS R110, [UR66] ;  /* 0x00000042ff6e7984 */ /* 0x000e220008000800 */
[-C--:B------:R-:W-:Y:S01]  /*0530*/  LEA.HI.X.SX32 R13, R7, R0.reuse, 0x1, P1 ;  /* 0x00000000070d7211 */ /* 0x080fe200008f0eff */
[C---:B------:R-:W-:Y:S01]  /*0540*/  IMAD R7, R6.reuse, 0x2, R5 ;  /* 0x0000000206077824 */ /* 0x040fe200078e0205 */
[----:B------:R-:W-:Y:S01]  /*0550*/  LEA.HI.X.SX32 R11, R3, R0, 0x1, P2 ;  /* 0x00000000030b7211 */ /* 0x000fe200010f0eff */
[----:B------:R-:W-:Y:S03]  /*0560*/  BAR.SYNC.DEFER_BLOCKING 0x0 ;  /* 0x0000000000007b1d */ /* 0x000fe60000010000 */
[----:B------:R-:W-:-:S02]  /*0570*/  LEA R19, R6, R7, 0x1 ;  /* 0x0000000706137211 */ /* 0x000fc400078e08ff */
[----:B------:R-:W-:-:S03]  /*0580*/  LEA R14, P1, R5, R4, 0x1 ;  /* 0x00000004050e7211 */ /* 0x000fc600078208ff */
[----:B------:R-:W-:Y:S01]  /*0590*/  IMAD R21, R6, 0x2, R19 ;  /* 0x0000000206157824 */ /* 0x000fe200078e0213 */
[----:B------:R-:W-:-:S03]  /*05a0*/  LEA.HI.X.SX32 R15, R5, R0, 0x1, P1 ;  /* 0x00000000050f7211 */ /* 0x000fc600008f0eff */
[----:B------:R-:W-:Y:S01]  /*05b0*/  IMAD R23, R6, 0x2, R21 ;  /* 0x0000000206177824 */ /* 0x000fe200078e0215 */
[----:B------:R-:W-:-:S04]  /*05c0*/  LEA R16, P1, R7, R4, 0x1 ;  /* 0x0000000407107211 */ /* 0x000fc800078208ff */
[----:B------:R-:W-:Y:S02]  /*05d0*/  LEA.HI.X.SX32 R17, R7, R0, 0x1, P1 ;  /* 0x0000000007117211 */ /* 0x000fe400008f0eff */
[C---:B------:R-:W-:Y:S01]  /*05e0*/  LEA R18, P1, R19.reuse, R4, 0x1 ;  /* 0x0000000413127211 */ /* 0x040fe200078208ff */
[----:B--2---:R1:W5:Y:S03]  /*05f0*/  LDG.E.U16 R2, desc[UR4][R10.64] ;  /* 0x000000040a027981 */ /* 0x004366000c1e1500 */
[----:B------:R-:W-:Y:S01]  /*0600*/  LEA.HI.X.SX32 R19, R19, R0, 0x1, P1 ;  /* 0x0000000013137211 */ /* 0x000fe200008f0eff */
[----:B------:R2:W5:Y:S04]  /*0610*/  LDG.E.U16 R5, desc[UR4][R12.64] ;  /* 0x000000040c057981 */ /* 0x000568000c1e1500 */
[----:B------:R3:W5:Y:S01]  /*0620*/  LDG.E.U16 R7, desc[UR4][R14.64] ;  /* 0x000000040e077981 */ /* 0x000762000c1e1500 */
[----:B-1----:R-:W-:-:S02]  /*0630*/  LEA R11, R6, R23, 0x1 ;  /* 0x00000017060b7211 */ /* 0x002fc400078e08ff */
[C---:B------:R-:W-:Y:S01]  /*0640*/  LEA R20, P1, R21.reuse, R4, 0x1 ;  /* 0x0000000415147211 */ /* 0x040fe200078208ff */
[----:B------:R-:W5:Y:S02]  /*0650*/  LDG.E.U16 R3, desc[UR4][R8.64] ;  /* 0x0000000408037981 */ /* 0x000f64000c1e1500 */
[----:B--2---:R-:W-:Y:S01]  /*0660*/  IMAD R13, R6, 0x2, R11 ;  /* 0x00000002060d7824 */ /* 0x004fe200078e020b */
[----:B------:R-:W-:-:S03]  /*0670*/  LEA.HI.X.SX32 R21, R21, R0, 0x1, P1 ;  /* 0x0000000015157211 */ /* 0x000fc600008f0eff */
[C---:B---3--:R-:W-:Y:S01]  /*0680*/  IMAD R15, R6.reuse, 0x2, R13 ;  /* 0x00000002060f7824 */ /* 0x048fe200078e020d */
[-C--:B------:R-:W-:Y:S01]  /*0690*/  LEA R22, P2, R23, R4.reuse, 0x1 ;  /* 0x0000000417167211 */ /* 0x080fe200078408ff */
[----:B------:R-:W5:Y:S01]  /*06a0*/  LDG.E.U16 R10, desc[UR4][R20.64] ;  /* 0x00000004140a7981 */ /* 0x000f62000c1e1500 */
[----:B------:R-:W-:Y:S02]  /*06b0*/  LEA R24, P1, R11, R4, 0x1 ;  /* 0x000000040b187211 */ /* 0x000fe400078208ff */
[C---:B------:R-:W-:Y:S01]  /*06c0*/  LEA R27, R6.reuse, R15, 0x1 ;  /* 0x0000000f061b7211 */ /* 0x040fe200078e08ff */
[----:B------:R1:W5:Y:S01]  /*06d0*/  LDG.E.U16 R9, desc[UR4][R16.64] ;  /* 0x0000000410097981 */ /* 0x000362000c1e1500 */
[-C--:B------:R-:W-:Y:S02]  /*06e0*/  LEA.HI.X.SX32 R23, R23, R0.reuse, 0x1, P2 ;  /* 0x0000000017177211 */ /* 0x080fe400010f0eff */
[----:B------:R-:W-:Y:S01]  /*06f0*/  LEA.HI.X.SX32 R25, R11, R0, 0x1, P1 ;  /* 0x000000000b197211 */ /* 0x000fe200008f0eff */
[----:B------:R-:W-:Y:S01]  /*0700*/  IMAD R29, R6, 0x2, R27 ;  /* 0x00000002061d7824 */ /* 0x000fe200078e021b */
[----:B------:R2:W5:Y:S04]  /*0710*/  LDG.E.U16 R8, desc[UR4][R18.64] ;  /* 0x0000000412087981 */ /* 0x000568000c1e1500 */
[----:B------:R3:W5:Y:S01]  /*0720*/  LDG.E.U16 R11, desc[UR4][R22.64] ;  /* 0x00000004160b7981 */ /* 0x000762000c1e1500 */
[----:B-1----:R-:W-:-:S04]  /*0730*/  LEA R16, P1, R13, R4, 0x1 ;  /* 0x000000040d107211 */ /* 0x002fc800078208ff */
[----:B------:R-:W-:Y:S02]  /*0740*/  LEA.HI.X.SX32 R17, R13, R0, 0x1, P1 ;  /* 0x000000000d117211 */ /* 0x000fe400008f0eff */
[C---:B--2---:R-:W-:Y:S01]  /*0750*/  LEA R18, P1, R15.reuse, R4, 0x1 ;  /* 0x000000040f127211 */ /* 0x044fe200078208ff */
[----:B------:R1:W5:Y:S01]  /*0760*/  LDG.E.U16 R13, desc[UR4][R24.64] ;  /* 0x00000004180d7981 */ /* 0x000362000c1e1500 */
[C---:B---3--:R-:W-:Y:S02]  /*0770*/  IMAD R23, R6.reuse, 0x2, R29 ;  /* 0x0000000206177824 */ /* 0x048fe400078e021d */
[----:B------:R-:W-:Y:S01]  /*0780*/  LEA.HI.X.SX32 R19, R15, R0, 0x1, P1 ;  /* 0x000000000f137211 */ /* 0x000fe200008f0eff */
[----:B------:R-:W5:Y:S01]  /*0790*/  LDG.E.U16 R12, desc[UR4][R16.64] ;  /* 0x00000004100c7981 */ /* 0x000f62000c1e1500 */
[-C--:B------:R-:W-:Y:S02]  /*07a0*/  LEA R20, P1, R29, R4.reuse, 0x1 ;  /* 0x000000041d147211 */ /* 0x080fe400078208ff */
[----:B------:R-:W-:Y:S01]  /*07b0*/  LEA R26, P2, R27, R4, 0x1 ;  /* 0x000000041b1a7211 */ /* 0x000fe200078408ff */
[----:B------:R-:W5:Y:S01]  /*07c0*/  LDG.E.U16 R14, desc[UR4][R18.64] ;  /* 0x00000004120e7981 */ /* 0x000f62000c1e1500 */
[----:B-1----:R-:W-:-:S02]  /*07d0*/  LEA R25, R6, R23, 0x1 ;  /* 0x0000001706197211 */ /* 0x002fc400078e08ff */
[----:B------:R-:W-:-:S03]  /*07e0*/  LEA.HI.X.SX32 R21, R29, R0, 0x1, P1 ;  /* 0x000000001d157211 */ /* 0x000fc600008f0eff */
[C---:B------:R-:W-:Y:S01]  /*07f0*/  IMAD R29, R6.reuse, 0x2, R25 ;  /* 0x00000002061d7824 */ /* 0x040fe200078e0219 */
[----:B------:R-:W-:Y:S01]  /*0800*/  LEA.HI.X.SX32 R27, R27, R0, 0x1, P2 ;  /* 0x000000001b1b7211 */ /* 0x000fe200010f0eff */
[----:B------:R-:W5:Y:S02]  /*0810*/  LDG.E.U16 R17, desc[UR4][R20.64] ;  /* 0x0000000414117981 */ /* 0x000f64000c1e1500 */
[C---:B------:R-:W-:Y:S02]  /*0820*/  IMAD R31, R6.reuse, 0x2, R29 ;  /* 0x00000002061f7824 */ /* 0x040fe400078e021d */
[----:B------:R1:W5:Y:S01]  /*0830*/  LDG.E.U16 R15, desc[UR4][R26.64] ;  /* 0x000000041a0f7981 */ /* 0x000362000c1e1500 */
[C---:B------:R-:W-:Y:S02]  /*0840*/  LEA R22, P1, R23.reuse, R4, 0x1 ;  /* 0x0000000417167211 */ /* 0x040fe400078208ff */
[----:B-1----:R-:W-:Y:S02]  /*0850*/  LEA R27, R6, R31, 0x1 ;  /* 0x0000001f061b7211 */ /* 0x002fe400078e08ff */
[----:B------:R-:W-:-:S03]  /*0860*/  LEA.HI.X.SX32 R23, R23, R0, 0x1, P1 ;  /* 0x0000000017177211 */ /* 0x000fc600008f0eff */
[C---:B------:R-:W-:Y:S01]  /*0870*/  IMAD R33, R6.reuse, 0x2, R27 ;  /* 0x0000000206217824 */ /* 0x040fe200078e021b */
[C---:B------:R-:W-:Y:S01]  /*0880*/  LEA R24, P1, R25.reuse, R4, 0x1 ;  /* 0x0000000419187211 */ /* 0x040fe200078208ff */
[----:B------:R1:W5:Y:S02]  /*0890*/  LDG.E.U16 R16, desc[UR4][R22.64] ;  /* 0x0000000416107981 */ /* 0x000364000c1e1500 */
[----:B------:R-:W-:Y:S01]  /*08a0*/  IMAD R35, R6, 0x2, R33 ;  /* 0x0000000206237824 */ /* 0x000fe200078e0221 */
[----:B------:R-:W-:Y:S02]  /*08b0*/  LEA.HI.X.SX32 R25, R25, R0, 0x1, P1 ;  /* 0x0000000019197211 */ /* 0x000fe400008f0eff */
[----:B------:R-:W-:-:S03]  /*08c0*/  LEA R30, P1, R31, R4, 0x1 ;  /* 0x000000041f1e7211 */ /* 0x000fc600078208ff */
[----:B------:R2:W5:Y:S01]  /*08d0*/  LDG.E.U16 R18, desc[UR4][R24.64] ;  /* 0x0000000418127981 */ /* 0x000562000c1e1500 */
[C---:B-1----:R-:W-:Y:S02]  /*08e0*/  LEA R23, R6.reuse, R35, 0x1 ;  /* 0x0000002306177211 */ /* 0x042fe400078e08ff */
[----:B------:R-:W-:Y:S02]  /*08f0*/  LEA.HI.X.SX32 R31, R31, R0, 0x1, P1 ;  /* 0x000000001f1f7211 */ /* 0x000fe400008f0eff */
[-C--:B------:R-:W-:Y:S02]  /*0900*/  LEA R26, P1, R27, R4.reuse, 0x1 ;  /* 0x000000041b1a7211 */ /* 0x080fe400078208ff */
[----:B------:R-:W-:Y:S01]  /*0910*/  LEA R28, P2, R29, R4, 0x1 ;  /* 0x000000041d1c7211 */ /* 0x000fe200078408ff */
[----:B------:R1:W5:Y:S01]  /*0920*/  LDG.E.U16 R21, desc[UR4][R30.64] ;  /* 0x000000041e157981 */ /* 0x000362000c1e1500 */
[----:B--2---:R-:W-:Y:S01]  /*0930*/  IMAD R25, R6, 0x2, R23 ;  /* 0x0000000206197824 */ /* 0x004fe200078e0217 */
[----:B------:R-:W-:-:S02]  /*0940*/  LEA.HI.X.SX32 R27, R27, R0, 0x1, P1 ;  /* 0x000000001b1b7211 */ /* 0x000fc400008f0eff */
[----:B------:R-:W-:Y:S02]  /*0950*/  LEA.HI.X.SX32 R29, R29, R0, 0x1, P2 ;  /* 0x000000001d1d7211 */ /* 0x000fe400010f0eff */
[-C--:B------:R-:W-:Y:S01]  /*0960*/  LEA R32, P1, R33, R4.reuse, 0x1 ;  /* 0x0000000421207211 */ /* 0x080fe200078208ff */
[----:B------:R2:W5:Y:S01]  /*0970*/  LDG.E.U16 R20, desc[UR4][R26.64] ;  /* 0x000000041a147981 */ /* 0x000562000c1e1500 */
[C---:B-1----:R-:W-:Y:S01]  /*0980*/  IMAD R31, R6.reuse, 0x2, R25 ;  /* 0x00000002061f7824 */ /* 0x042fe200078e0219 */
[----:B------:R-:W-:Y:S02]  /*0990*/  LEA R34, P2, R35, R4, 0x1 ;  /* 0x0000000423227211 */ /* 0x000fe400078408ff */
[----:B------:R1:W5:Y:S01]  /*09a0*/  LDG.E.U16 R19, desc[UR4][R28.64] ;  /* 0x000000041c137981 */ /* 0x000362000c1e1500 */
[----:B------:R-:W-:Y:S02]  /*09b0*/  LEA.HI.X.SX32 R33, R33, R0, 0x1, P1 ;  /* 0x0000000021217211 */ /* 0x000fe400008f0eff */
[----:B------:R-:W-:-:S02]  /*09c0*/  LEA R39, R6, R31, 0x1 ;  /* 0x0000001f06277211 */ /* 0x000fc400078e08ff */
[----:B------:R-:W-:Y:S01]  /*09d0*/  LEA.HI.X.SX32 R35, R35, R0, 0x1, P2 ;  /* 0x0000000023237211 */ /* 0x000fe200010f0eff */
[----:B------:R-:W5:Y:S01]  /*09e0*/  LDG.E.U16 R22, desc[UR4][R32.64] ;  /* 0x0000000420167981 */ /* 0x000f62000c1e1500 */
[----:B------:R-:W-:Y:S01]  /*09f0*/  LEA R36, P1, R23, R4, 0x1 ;  /* 0x0000000417247211 */ /* 0x000fe200078208ff */
[----:B--2---:R-:W-:-:S03]  /*0a00*/  IMAD R27, R6, 0x2, R39 ;  /* 0x00000002061b7824 */ /* 0x004fc600078e0227 */
[----:B------:R-:W-:Y:S02]  /*0a10*/  LEA.HI.X.SX32 R37, R23, R0, 0x1, P1 ;  /* 0x0000000017257211 */ /* 0x000fe400008f0eff */
[C---:B-1----:R-:W-:Y:S01]  /*0a20*/  LEA R28, P1, R25.reuse, R4, 0x1 ;  /* 0x00000004191c7211 */ /* 0x042fe200078208ff */
[----:B------:R1:W5:Y:S03]  /*0a30*/  LDG.E.U16 R23, desc[UR4][R34.64] ;  /* 0x0000000422177981 */ /* 0x000366000c1e1500 */
[----:B------:R-:W-:Y:S02]  /*0a40*/  LEA.HI.X.SX32 R29, R25, R0, 0x1, P1 ;  /* 0x00000000191d7211 */ /* 0x000fe400008f0eff */
[----:B------:R2:W5:Y:S01]  /*0a50*/  LDG.E.U16 R25, desc[UR4][R36.64] ;  /* 0x0000000424197981 */ /* 0x000562000c1e1500 */
[----:B-1----:R-:W-:Y:S01]  /*0a60*/  IMAD R35, R6, 0x2, R27 ;  /* 0x0000000206237824 */ /* 0x002fe200078e021b */
[----:B------:R-:W-:-:S02]  /*0a70*/  LEA R30, P1, R31, R4, 0x1 ;  /* 0x000000041f1e7211 */ /* 0x000fc400078208ff */
[----:B------:R-:W5:Y:S02]  /*0a80*/  LDG.E.U16 R24, desc[UR4][R28.64] ;  /* 0x000000041c187981 */ /* 0x000f64000c1e1500 */
[----:B--2---:R-:W-:Y:S02]  /*0a90*/  LEA R37, R6, R35, 0x1 ;  /* 0x0000002306257211 */ /* 0x004fe400078e08ff */
[----:B------:R-:W-:-:S03]  /*0aa0*/  LEA R38, P2, R39, R4, 0x1 ;  /* 0x0000000427267211 */ /* 0x000fc600078408ff */
[C---:B------:R-:W-:Y:S01]  /*0ab0*/  IMAD R41, R6.reuse, 0x2, R37 ;  /* 0x0000000206297824 */ /* 0x040fe200078e0225 */
[-C--:B------:R-:W-:Y:S02]  /*0ac0*/  LEA.HI.X.SX32 R31, R31, R0.reuse, 0x1, P1 ;  /* 0x000000001f1f7211 */ /* 0x080fe400008f0eff */
[----:B------:R-:W-:Y:S01]  /*0ad0*/  LEA.HI.X.SX32 R39, R39, R0, 0x1, P2 ;  /* 0x0000000027277211 */ /* 0x000fe200010f0eff */
[----:B------:R-:W-:Y:S01]  /*0ae0*/  IMAD R43, R6, 0x2, R41 ;  /* 0x00000002062b7824 */ /* 0x000fe200078e0229 */
[C---:B------:R-:W-:Y:S01]  /*0af0*/  LEA R32, P1, R27.reuse, R4, 0x1 ;  /* 0x000000041b207211 */ /* 0x040fe200078208ff */
[----:B------:R-:W5:Y:S03]  /*0b00*/  LDG.E.U16 R26, desc[UR4][R30.64] ;  /* 0x000000041e1a7981 */ /* 0x000f66000c1e1500 */
[----:B------:R-:W-:Y:S02]  /*0b10*/  LEA.HI.X.SX32 R33, R27, R0, 0x1, P1 ;  /* 0x000000001b217211 */ /* 0x000fe400008f0eff */
[----:B------:R1:W5:Y:S01]  /*0b20*/  LDG.E.U16 R27, desc[UR4][R38.64] ;  /* 0x00000004261b7981 */ /* 0x000362000c1e1500 */
[----:B------:R-:W-:-:S02]  /*0b30*/  LEA R34, P1, R35, R4, 0x1 ;  /* 0x0000000423227211 */ /* 0x000fc400078208ff */
[----:B------:R-:W-:Y:S01]  /*0b40*/  LEA R40, P2, R41, R4, 0x1 ;  /* 0x0000000429287211 */ /* 0x000fe200078408ff */
[----:B------:R-:W5:Y:S01]  /*0b50*/  LDG.E.U16 R29, desc[UR4][R32.64] ;  /* 0x00000004201d7981 */ /* 0x000f62000c1e1500 */
        /* <DEDUP_REMOVED lines=9> */
[----:B-1----:R-:W-:Y:S02]  /*0bf0*/  LEA R35, R6, R47, 0x1 ;  /* 0x0000002f06237211 */ /* 0x002fe400078e08ff */
[----:B------:R-:W-:Y:S02]  /*0c00*/  LEA.HI.X.SX32 R43, R43, R0, 0x1, P1 ;  /* 0x000000002b2b7211 */ /* 0x000fe400008f0eff */
[----:B------:R-:W-:-:S03]  /*0c10*/  LEA R38, P1, R39, R4, 0x1 ;  /* 0x0000000427267211 */ /* 0x000fc600078208ff */
[----:B------:R1:W5:Y:S01]  /*0c20*/  LDG.E.U16 R33, desc[UR4][R42.64] ;  /* 0x000000042a217981 */ /* 0x000362000c1e1500 */
[C---:B--2---:R-:W-:Y:S01]  /*0c30*/  IMAD R37, R6.reuse, 0x2, R35 ;  /* 0x0000000206257824 */ /* 0x044fe200078e0223 */
[-C--:B------:R-:W-:Y:S02]  /*0c40*/  LEA.HI.X.SX32 R39, R39, R0.reuse, 0x1, P1 ;  /* 0x0000000027277211 */ /* 0x080fe400008f0eff */
[----:B------:R-:W-:Y:S02]  /*0c50*/  LEA.HI.X.SX32 R41, R41, R0, 0x1, P2 ;  /* 0x0000000029297211 */ /* 0x000fe400010f0eff */
[-C--:B------:R-:W-:Y:S01]  /*0c60*/  LEA R44, P1, R45, R4.reuse, 0x1 ;  /* 0x000000042d2c7211 */ /* 0x080fe200078208ff */
[----:B------:R2:W5:Y:S01]  /*0c70*/  LDG.E.U16 R32, desc[UR4][R38.64] ;  /* 0x0000000426207981 */ /* 0x000562000c1e1500 */
[----:B-1----:R-:W-:Y:S01]  /*0c80*/  IMAD R43, R6, 0x2, R37 ;  /* 0x00000002062b7824 */ /* 0x002fe200078e0225 */
[----:B------:R-:W-:Y:S02]  /*0c90*/  LEA R46, P2, R47, R4, 0x1 ;  /* 0x000000042f2e7211 */ /* 0x000fe400078408ff */
[----:B------:R1:W5:Y:S01]  /*0ca0*/  LDG.E.U16 R31, desc[UR4][R40.64] ;  /* 0x00000004281f7981 */ /* 0x000362000c1e1500 */
[----:B------:R-:W-:-:S02]  /*0cb0*/  LEA.HI.X.SX32 R45, R45, R0, 0x1, P1 ;  /* 0x000000002d2d7211 */ /* 0x000fc400008f0eff */
[C---:B------:R-:W-:Y:S02]  /*0cc0*/  LEA R51, R6.reuse, R43, 0x1 ;  /* 0x0000002b06337211 */ /* 0x040fe400078e08ff */
        /* <DEDUP_REMOVED lines=183> */
[----:B------:R-:W-:Y:S02]  /*1840*/  LEA.HI.X.SX32 R87, R87, R0, 0x1, P1 ;  /* 0x0000000057577211 */ /* 0x000fe400008f0eff */
[----:B------:R-:W-:Y:S02]  /*1850*/  LEA R92, P1, R93, R4, 0x1 ;  /* 0x000000045d5c7211 */ /* 0x000fe400078208ff */
[-C--:B------:R-:W-:Y:S01]  /*1860*/  LEA.HI.X.SX32 R89, R89, R0.reuse, 0x1, P2 ;  /* 0x0000000059597211 */ /* 0x080fe200010f0eff */
[----:B------:R-:W5:Y:S01]  /*1870*/  LDG.E.U16 R80, desc[UR4][R86.64] ;  /* 0x0000000456507981 */ /* 0x000f62000c1e1500 */
[----:B-1----:R-:W-:Y:S01]  /*1880*/  IMAD R91, R6, 0x2, R85 ;  /* 0x00000002065b7824 */ /* 0x002fe200078e0255 */
[----:B------:R-:W-:Y:S02]  /*1890*/  LEA.HI.X.SX32 R93, R93, R0, 0x1, P1 ;  /* 0x000000005d5d7211 */ /* 0x000fe400008f0eff */
[----:B------:R1:W5:Y:S01]  /*18a0*/  LDG.E.U16 R79, desc[UR4][R88.64] ;  /* 0x00000004584f7981 */ /* 0x000362000c1e1500 */
[----:B------:R-:W-:-:S02]  /*18b0*/  LEA R94, P2, R95, R4, 0x1 ;  /* 0x000000045f5e7211 */ /* 0x000fc400078408ff */
[----:B------:R-:W-:Y:S01]  /*18c0*/  LEA R96, P1, R83, R4, 0x1 ;  /* 0x0000000453607211 */ /* 0x000fe200078208ff */
[----:B------:R-:W5:Y:S01]  /*18d0*/  LDG.E.U16 R82, desc[UR4][R92.64] ;  /* 0x000000045c527981 */ /* 0x000f62000c1e1500 */
[C---:B------:R-:W-:Y:S02]  /*18e0*/  LEA R99, R6.reuse, R91, 0x1 ;  /* 0x0000005b06637211 */ /* 0x040fe400078e08ff */
[-C--:B------:R-:W-:Y:S02]  /*18f0*/  LEA.HI.X.SX32 R95, R95, R0.reuse, 0x1, P2 ;  /* 0x000000005f5f7211 */ /* 0x080fe400010f0eff */
[----:B------:R-:W-:Y:S01]  /*1900*/  LEA.HI.X.SX32 R97, R83, R0, 0x1, P1 ;  /* 0x0000000053617211 */ /* 0x000fe200008f0eff */
[----:B------:R-:W-:Y:S01]  /*1910*/  IMAD R101, R6, 0x2, R99 ;  /* 0x0000000206657824 */ /* 0x000fe200078e0263 */
[C---:B-1----:R-:W-:Y:S01]  /*1920*/  LEA R88, P1, R85.reuse, R4, 0x1 ;  /* 0x0000000455587211 */ /* 0x042fe200078208ff */
[----:B------:R1:W5:Y:S03]  /*1930*/  LDG.E.U16 R83, desc[UR4][R94.64] ;  /* 0x000000045e537981 */ /* 0x000366000c1e1500 */
[----:B------:R-:W-:-:S02]  /*1940*/  LEA.HI.X.SX32 R89, R85, R0, 0x1, P1 ;  /* 0x0000000055597211 */ /* 0x000fc400008f0eff */
[-C--:B------:R-:W-:Y:S01]  /*1950*/  LEA R86, P1, R91, R4.reuse, 0x1 ;  /* 0x000000045b567211 */ /* 0x080fe200078208ff */
[----:B------:R2:W5:Y:S01]  /*1960*/  LDG.E.U16 R85, desc[UR4][R96.64] ;  /* 0x0000000460557981 */ /* 0x000562000c1e1500 */
[C---:B-1----:R-:W-:Y:S01]  /*1970*/  IMAD R95, R6.reuse, 0x2, R101 ;  /* 0x00000002065f7824 */ /* 0x042fe200078e0265 */
[----:B------:R-:W-:Y:S02]  /*1980*/  LEA R90, P2, R99, R4, 0x1 ;  /* 0x00000004635a7211 */ /* 0x000fe400078408ff */
[----:B------:R1:W5:Y:S01]  /*1990*/  LDG.E.U16 R84, desc[UR4][R88.64] ;  /* 0x0000000458547981 */ /* 0x000362000c1e1500 */
[----:B------:R-:W-:Y:S02]  /*19a0*/  LEA.HI.X.SX32 R87, R91, R0, 0x1, P1 ;  /* 0x000000005b577211 */ /* 0x000fe400008f0eff */
[----:B------:R-:W-:Y:S02]  /*19b0*/  LEA R98, P1, R101, R4, 0x1 ;  /* 0x0000000465627211 */ /* 0x000fe400078208ff */
[----:B--2---:R-:W-:Y:S01]  /*19c0*/  LEA R97, R6, R95, 0x1 ;  /* 0x0000005f06617211 */ /* 0x004fe200078e08ff */
[----:B------:R-:W5:Y:S01]  /*19d0*/  LDG.E.U16 R92, desc[UR4][R86.64] ;  /* 0x00000004565c7981 */ /* 0x000f62000c1e1500 */
[----:B------:R-:W-:-:S02]  /*19e0*/  LEA.HI.X.SX32 R91, R99, R0, 0x1, P2 ;  /* 0x00000000635b7211 */ /* 0x000fc400010f0eff */
[----:B------:R-:W-:Y:S01]  /*19f0*/  LEA.HI.X.SX32 R99, R101, R0, 0x1, P1 ;  /* 0x0000000065637211 */ /* 0x000fe200008f0eff */
[C---:B------:R-:W-:Y:S01]  /*1a00*/  IMAD R101, R6.reuse, 0x2, R97 ;  /* 0x0000000206657824 */ /* 0x040fe200078e0261 */
[C---:B------:R-:W-:Y:S01]  /*1a10*/  LEA R94, P1, R95.reuse, R4, 0x1 ;  /* 0x000000045f5e7211 */ /* 0x040fe200078208ff */
[----:B------:R2:W5:Y:S02]  /*1a20*/  LDG.E.U16 R93, desc[UR4][R90.64] ;  /* 0x000000045a5d7981 */ /* 0x000564000c1e1500 */
[C---:B------:R-:W-:Y:S01]  /*1a30*/  IMAD R105, R6.reuse, 0x2, R101 ;  /* 0x0000000206697824 */ /* 0x040fe200078e0265 */
[----:B------:R-:W-:Y:S01]  /*1a40*/  LEA.HI.X.SX32 R95, R95, R0, 0x1, P1 ;  /* 0x000000005f5f7211 */ /* 0x000fe200008f0eff */
[----:B------:R3:W5:Y:S01]  /*1a50*/  LDG.E.U16 R103, desc[UR4][R98.64] ;  /* 0x0000000462677981 */ /* 0x000762000c1e1500 */
[-C--:B-1----:R-:W-:Y:S02]  /*1a60*/  LEA R88, P1, R97, R4.reuse, 0x1 ;  /* 0x0000000461587211 */ /* 0x082fe400078208ff */
[----:B------:R-:W-:Y:S01]  /*1a70*/  LEA R96, P2, R101, R4, 0x1 ;  /* 0x0000000465607211 */ /* 0x000fe200078408ff */
[----:B------:R1:W5:Y:S01]  /*1a80*/  LDG.E.U16 R102, desc[UR4][R94.64] ;  /* 0x000000045e667981 */ /* 0x000362000c1e1500 */
[----:B--2---:R-:W-:-:S02]  /*1a90*/  LEA R91, R6, R105, 0x1 ;  /* 0x00000069065b7211 */ /* 0x004fc400078e08ff */
[----:B------:R-:W-:Y:S02]  /*1aa0*/  LEA.HI.X.SX32 R89, R97, R0, 0x1, P1 ;  /* 0x0000000061597211 */ /* 0x000fe400008f0eff */
[----:B------:R-:W-:Y:S01]  /*1ab0*/  LEA R86, P1, R105, R4, 0x1 ;  /* 0x0000000469567211 */ /* 0x000fe200078208ff */
[C---:B---3--:R-:W-:Y:S01]  /*1ac0*/  IMAD R99, R6.reuse, 0x2, R91 ;  /* 0x0000000206637824 */ /* 0x048fe200078e025b */
[-C--:B------:R-:W-:Y:S01]  /*1ad0*/  LEA.HI.X.SX32 R97, R101, R0.reuse, 0x1, P2 ;  /* 0x0000000065617211 */ /* 0x080fe200010f0eff */
[----:B------:R-:W5:Y:S01]  /*1ae0*/  LDG.E.U16 R104, desc[UR4][R88.64] ;  /* 0x0000000458687981 */ /* 0x000f62000c1e1500 */
[----:B------:R-:W-:Y:S01]  /*1af0*/  LEA.HI.X.SX32 R87, R105, R0, 0x1, P1 ;  /* 0x0000000069577211 */ /* 0x000fe200008f0eff */
[----:B------:R-:W-:Y:S01]  /*1b00*/  IMAD R101, R6, 0x2, R99 ;  /* 0x0000000206657824 */ /* 0x000fe200078e0263 */
[C---:B------:R-:W-:Y:S01]  /*1b10*/  LEA R90, P1, R91.reuse, R4, 0x1 ;  /* 0x000000045b5a7211 */ /* 0x040fe200078208ff */
[----:B------:R2:W5:Y:S03]  /*1b20*/  LDG.E.U16 R105, desc[UR4][R96.64] ;  /* 0x0000000460697981 */ /* 0x000566000c1e1500 */
[----:B------:R-:W-:Y:S01]  /*1b30*/  LEA.HI.X.SX32 R91, R91, R0, 0x1, P1 ;  /* 0x000000005b5b7211 */ /* 0x000fe200008f0eff */
[----:B------:R3:W5:Y:S01]  /*1b40*/  LDG.E.U16 R107, desc[UR4][R86.64] ;  /* 0x00000004566b7981 */ /* 0x000762000c1e1500 */
[----:B-1----:R-:W-:-:S02]  /*1b50*/  LEA R94, P1, R99, R4, 0x1 ;  /* 0x00000004635e7211 */ /* 0x002fc400078208ff */
[C---:B------:R-:W-:Y:S01]  /*1b60*/  LEA R111, R6.reuse, R101, 0x1 ;  /* 0x00000065066f7211 */ /* 0x040fe200078e08ff */
[----:B------:R1:W5:Y:S01]  /*1b70*/  LDG.E.U16 R108, desc[UR4][R90.64] ;  /* 0x000000045a6c7981 */ /* 0x000362000c1e1500 */
[----:B------:R-:W-:Y:S02]  /*1b80*/  LEA.HI.X.SX32 R95, R99, R0, 0x1, P1 ;  /* 0x00000000635f7211 */ /* 0x000fe400008f0eff */
[-C--:B------:R-:W-:Y:S01]  /*1b90*/  LEA R98, P2, R101, R4.reuse, 0x1 ;  /* 0x0000000465627211 */ /* 0x080fe200078408ff */
[C---:B--2---:R-:W-:Y:S01]  /*1ba0*/  IMAD R97, R6.reuse, 0x2, R111 ;  /* 0x0000000206617824 */ /* 0x044fe200078e026f */
[----:B------:R-:W-:Y:S01]  /*1bb0*/  LEA R88, P1, R111, R4, 0x1 ;  /* 0x000000046f587211 */ /* 0x000fe200078208ff */
[----:B------:R-:W5:Y:S01]  /*1bc0*/  LDG.E.U16 R109, desc[UR4][R94.64] ;  /* 0x000000045e6d7981 */ /* 0x000f62000c1e1500 */
[-C--:B------:R-:W-:Y:S01]  /*1bd0*/  LEA.HI.X.SX32 R99, R101, R0.reuse, 0x1, P2 ;  /* 0x0000000065637211 */ /* 0x080fe200010f0eff */
[----:B------:R-:W-:Y:S01]  /*1be0*/  IMAD R101, R6, 0x2, R97 ;  /* 0x0000000206657824 */ /* 0x000fe200078e0261 */
[----:B------:R-:W-:-:S02]  /*1bf0*/  LEA.HI.X.SX32 R89, R111, R0, 0x1, P1 ;  /* 0x000000006f597211 */ /* 0x000fc400008f0eff */
[C---:B---3--:R-:W-:Y:S01]  /*1c00*/  LEA R86, P1, R97.reuse, R4, 0x1 ;  /* 0x0000000461567211 */ /* 0x048fe200078208ff */
[----:B------:R2:W5:Y:S03]  /*1c10*/  LDG.E.U16 R106, desc[UR4][R98.64] ;  /* 0x00000004626a7981 */ /* 0x000566000c1e1500 */
[----:B------:R-:W-:Y:S01]  /*1c20*/  LEA.HI.X.SX32 R87, R97, R0, 0x1, P1 ;  /* 0x0000000061577211 */ /* 0x000fe200008f0eff */
[----:B------:R3:W5:Y:S01]  /*1c30*/  LDG.E.U16 R115, desc[UR4][R88.64] ;  /* 0x0000000458737981 */ /* 0x000762000c1e1500 */
[C---:B------:R-:W-:Y:S02]  /*1c40*/  LEA R97, R6.reuse, R101, 0x1 ;  /* 0x0000006506617211 */ /* 0x040fe400078e08ff */
[C---:B-1----:R-:W-:Y:S01]  /*1c50*/  LEA R90, P1, R101.reuse, R4, 0x1 ;  /* 0x00000004655a7211 */ /* 0x042fe200078208ff */
[----:B------:R1:W5:Y:S02]  /*1c60*/  LDG.E.U16 R112, desc[UR4][R86.64] ;  /* 0x0000000456707981 */ /* 0x000364000c1e1500 */
[----:B------:R-:W-:Y:S01]  /*1c70*/  IMAD R111, R6, 0x2, R97 ;  /* 0x00000002066f7824 */ /* 0x000fe200078e0261 */
[----:B------:R-:W-:-:S03]  /*1c80*/  LEA.HI.X.SX32 R91, R101, R0, 0x1, P1 ;  /* 0x00000000655b7211 */ /* 0x000fc600008f0eff */
[C---:B--2---:R-:W-:Y:S01]  /*1c90*/  IMAD R99, R6.reuse, 0x2, R111 ;  /* 0x0000000206637824 */ /* 0x044fe200078e026f */
[C---:B------:R-:W-:Y:S01]  /*1ca0*/  LEA R94, P1, R111.reuse, R4, 0x1 ;  /* 0x000000046f5e7211 */ /* 0x040fe200078208ff */
[----:B------:R2:W5:Y:S03]  /*1cb0*/  LDG.E.U16 R114, desc[UR4][R90.64] ;  /* 0x000000045a727981 */ /* 0x000566000c1e1500 */
[----:B------:R-:W-:Y:S02]  /*1cc0*/  LEA.HI.X.SX32 R95, R111, R0, 0x1, P1 ;  /* 0x000000006f5f7211 */ /* 0x000fe400008f0eff */
[C---:B---3--:R-:W-:Y:S02]  /*1cd0*/  LEA R88, P1, R99.reuse, R4, 0x1 ;  /* 0x0000000463587211 */ /* 0x048fe400078208ff */
[----:B------:R-:W-:Y:S01]  /*1ce0*/  LEA R101, R6, R99, 0x1 ;  /* 0x0000006306657211 */ /* 0x000fe200078e08ff */
[----:B------:R-:W5:Y:S01]  /*1cf0*/  LDG.E.U16 R117, desc[UR4][R94.64] ;  /* 0x000000045e757981 */ /* 0x000f62000c1e1500 */
[----:B------:R-:W-:-:S02]  /*1d00*/  LEA.HI.X.SX32 R89, R99, R0, 0x1, P1 ;  /* 0x0000000063597211 */ /* 0x000fc400008f0eff */
[-C--:B------:R-:W-:Y:S01]  /*1d10*/  LEA R96, P2, R97, R4.reuse, 0x1 ;  /* 0x0000000461607211 */ /* 0x080fe200078408ff */
[C---:B------:R-:W-:Y:S01]  /*1d20*/  IMAD R99, R6.reuse, 0x2, R101 ;  /* 0x0000000206637824 */ /* 0x040fe200078e0265 */
[----:B-1----:R-:W-:Y:S01]  /*1d30*/  LEA R86, P1, R101, R4, 0x1 ;  /* 0x0000000465567211 */ /* 0x002fe200078208ff */
[----:B------:R-:W5:Y:S01]  /*1d40*/  LDG.E.U16 R118, desc[UR4][R88.64] ;  /* 0x0000000458767981 */ /* 0x000f62000c1e1500 */
[-C--:B------:R-:W-:Y:S01]  /*1d50*/  LEA.HI.X.SX32 R97, R97, R0.reuse, 0x1, P2 ;  /* 0x0000000061617211 */ /* 0x080fe200010f0eff */
[----:B------:R-:W-:Y:S01]  /*1d60*/  IMAD R111, R6, 0x2, R99 ;  /* 0x00000002066f7824 */ /* 0x000fe200078e0263 */
[----:B------:R-:W-:-:S03]  /*1d70*/  LEA.HI.X.SX32 R87, R101, R0, 0x1, P1 ;  /* 0x0000000065577211 */ /* 0x000fc600008f0eff */
[----:B------:R1:W5:Y:S01]  /*1d80*/  LDG.E.U16 R116, desc[UR4][R96.64] ;  /* 0x0000000460747981 */ /* 0x000362000c1e1500 */
[-C--:B--2---:R-:W-:Y:S02]  /*1d90*/  LEA R90, P1, R111, R4.reuse, 0x1 ;  /* 0x000000046f5a7211 */ /* 0x084fe400078208ff */
[----:B------:R-:W-:Y:S01]  /*1da0*/  LEA R98, P2, R99, R4, 0x1 ;  /* 0x0000000463627211 */ /* 0x000fe200078408ff */
[----:B------:R2:W5:Y:S01]  /*1db0*/  LDG.E.U16 R119, desc[UR4][R86.64] ;  /* 0x0000000456777981 */ /* 0x000562000c1e1500 */
[----:B------:R-:W-:Y:S02]  /*1dc0*/  LEA.HI.X.SX32 R91, R111, R0, 0x1, P1 ;  /* 0x000000006f5b7211 */ /* 0x000fe400008f0eff */
[----:B-1----:R-:W-:-:S03]  /*1dd0*/  LEA R97, R6, R111, 0x1 ;  /* 0x0000006f06617211 */ /* 0x002fc600078e08ff */
[----:B------:R-:W5:Y:S01]  /*1de0*/  LDG.E.U16 R121, desc[UR4][R90.64] ;  /* 0x000000045a797981 */ /* 0x000f62000c1e1500 */
[----:B------:R-:W-:Y:S01]  /*1df0*/  LEA R94, P1, R97, R4, 0x1 ;  /* 0x00000004615e7211 */ /* 0x000fe200078208ff */
[----:B------:R-:W-:-:S03]  /*1e00*/  IMAD R101, R6, 0x2, R97 ;  /* 0x0000000206657824 */ /* 0x000fc600078e0261 */
[-C--:B------:R-:W-:Y:S01]  /*1e10*/  LEA.HI.X.SX32 R95, R97, R0.reuse, 0x1, P1 ;  /* 0x00000000615f7211 */ /* 0x080fe200008f0eff */
[C---:B------:R-:W-:Y:S01]  /*1e20*/  IMAD R97, R6.reuse, 0x2, R101 ;  /* 0x0000000206617824 */ /* 0x040fe200078e0265 */
[----:B------:R-:W-:Y:S02]  /*1e30*/  LEA.HI.X.SX32 R99, R99, R0, 0x1, P2 ;  /* 0x0000000063637211 */ /* 0x000fe400010f0eff */
[C---:B------:R-:W-:Y:S01]  /*1e40*/  LEA R88, P1, R101.reuse, R4, 0x1 ;  /* 0x0000000465587211 */ /* 0x040fe200078208ff */
[----:B------:R-:W5:Y:S01]  /*1e50*/  LDG.E.U16 R122, desc[UR4][R94.64] ;  /* 0x000000045e7a7981 */ /* 0x000f62000c1e1500 */
[----:B------:R-:W-:Y:S02]  /*1e60*/  LEA R111, R6, R97, 0x1 ;  /* 0x00000061066f7211 */ /* 0x000fe400078e08ff */
[----:B------:R-:W-:Y:S01]  /*1e70*/  LEA.HI.X.SX32 R89, R101, R0, 0x1, P1 ;  /* 0x0000000065597211 */ /* 0x000fe200008f0eff */
[----:B------:R1:W5:Y:S01]  /*1e80*/  LDG.E.U16 R120, desc[UR4][R98.64] ;  /* 0x0000000462787981 */ /* 0x000362000c1e1500 */
[----:B--2---:R-:W-:-:S02]  /*1e90*/  LEA R86, P1, R111, R4, 0x1 ;  /* 0x000000046f567211 */ /* 0x004fc400078208ff */
[----:B------:R-:W-:Y:S01]  /*1ea0*/  LEA R96, P2, R97, R4, 0x1 ;  /* 0x0000000461607211 */ /* 0x000fe200078408ff */
[----:B------:R-:W5:Y:S01]  /*1eb0*/  LDG.E.U16 R123, desc[UR4][R88.64] ;  /* 0x00000004587b7981 */ /* 0x000f62000c1e1500 */
[-C--:B------:R-:W-:Y:S01]  /*1ec0*/  LEA.HI.X.SX32 R87, R111, R0.reuse, 0x1, P1 ;  /* 0x000000006f577211 */ /* 0x080fe200008f0eff */
[----:B-1----:R-:W-:Y:S01]  /*1ed0*/  IMAD R99, R6, 0x2, R111 ;  /* 0x0000000206637824 */ /* 0x002fe200078e026f */
[----:B------:R-:W-:-:S03]  /*1ee0*/  LEA.HI.X.SX32 R97, R97, R0, 0x1, P2 ;  /* 0x0000000061617211 */ /* 0x000fc600010f0eff */
[----:B------:R-:W5:Y:S01]  /*1ef0*/  LDG.E.U16 R125, desc[UR4][R86.64] ;  /* 0x00000004567d7981 */ /* 0x000f62000c1e1500 */
[C---:B------:R-:W-:Y:S01]  /*1f00*/  IMAD R101, R6.reuse, 0x2, R99 ;  /* 0x0000000206657824 */ /* 0x040fe200078e0263 */
[C---:B------:R-:W-:Y:S02]  /*1f10*/  LEA R90, P1, R99.reuse, R4, 0x1 ;  /* 0x00000004635a7211 */ /* 0x040fe400078208ff */
[----:B------:R1:W5:Y:S02]  /*1f20*/  LDG.E.U16 R124, desc[UR4][R96.64] ;  /* 0x00000004607c7981 */ /* 0x000364000c1e1500 */
[----:B------:R-:W-:Y:S02]  /*1f30*/  LEA.HI.X.SX32 R91, R99, R0, 0x1, P1 ;  /* 0x00000000635b7211 */ /* 0x000fe400008f0eff */
[C---:B------:R-:W-:Y:S02]  /*1f40*/  LEA R99, R6.reuse, R101, 0x1 ;  /* 0x0000006506637211 */ /* 0x040fe400078e08ff */
[C---:B------:R-:W-:Y:S01]  /*1f50*/  LEA R94, P1, R101.reuse, R4, 0x1 ;  /* 0x00000004655e7211 */ /* 0x040fe200078208ff */
[----:B------:R2:W5:Y:S02]  /*1f60*/  LDG.E.U16 R126, desc[UR4][R90.64] ;  /* 0x000000045a7e7981 */ /* 0x000564000c1e1500 */
[----:B------:R-:W-:Y:S01]  /*1f70*/  IMAD R111, R6, 0x2, R99 ;  /* 0x00000002066f7824 */ /* 0x000fe200078e0263 */
[----:B------:R-:W-:-:S03]  /*1f80*/  LEA.HI.X.SX32 R95, R101, R0, 0x1, P1 ;  /* 0x00000000655f7211 */ /* 0x000fc600008f0eff */
[C---:B-1----:R-:W-:Y:S01]  /*1f90*/  IMAD R97, R6.reuse, 0x2, R111 ;  /* 0x0000000206617824 */ /* 0x042fe200078e026f */
[C---:B------:R-:W-:Y:S01]  /*1fa0*/  LEA R88, P1, R111.reuse, R4, 0x1 ;  /* 0x000000046f587211 */ /* 0x040fe200078208ff */
[----:B------:R1:W5:Y:S03]  /*1fb0*/  LDG.E.U16 R127, desc[UR4][R94.64] ;  /* 0x000000045e7f7981 */ /* 0x000366000c1e1500 */
[C---:B------:R-:W-:Y:S02]  /*1fc0*/  LEA R87, R6.reuse, R97, 0x1 ;  /* 0x0000006106577211 */ /* 0x040fe400078e08ff */
[----:B------:R-:W-:Y:S02]  /*1fd0*/  LEA.HI.X.SX32 R89, R111, R0, 0x1, P1 ;  /* 0x000000006f597211 */ /* 0x000fe400008f0eff */
[-C--:B------:R-:W-:Y:S01]  /*1fe0*/  LEA R96, P1, R97, R4.reuse, 0x1 ;  /* 0x0000000461607211 */ /* 0x080fe200078208ff */
[C---:B------:R-:W-:Y:S01]  /*1ff0*/  IMAD R111, R6.reuse, 0x2, R87 ;  /* 0x00000002066f7824 */ /* 0x040fe200078e0257 */
[----:B------:R-:W-:Y:S01]  /*2000*/  LEA R98, P2, R99, R4, 0x1 ;  /* 0x0000000463627211 */ /* 0x000fe200078408ff */
[----:B------:R-:W5:Y:S01]  /*2010*/  LDG.E.U16 R129, desc[UR4][R88.64] ;  /* 0x0000000458817981 */ /* 0x000f62000c1e1500 */
[-C--:B------:R-:W-:Y:S01]  /*2020*/  LEA.HI.X.SX32 R97, R97, R0.reuse, 0x1, P1 ;  /* 0x0000000061617211 */ /* 0x080fe200008f0eff */
[----:B--2---:R-:W-:Y:S01]  /*2030*/  IMAD R91, R6, 0x2, R111 ;  /* 0x00000002065b7824 */ /* 0x004fe200078e026f */
[----:B------:R-:W-:-:S02]  /*2040*/  LEA.HI.X.SX32 R99, R99, R0, 0x1, P2 ;  /* 0x0000000063637211 */ /* 0x000fc400010f0eff */
[C---:B------:R-:W-:Y:S01]  /*2050*/  LEA R100, P1, R87.reuse, R4, 0x1 ;  /* 0x0000000457647211 */ /* 0x040fe200078208ff */
[----:B------:R-:W5:Y:S03]  /*2060*/  LDG.E.U16 R130, desc[UR4][R96.64] ;  /* 0x0000000460827981 */ /* 0x000f66000c1e1500 */
[----:B------:R-:W-:Y:S01]  /*2070*/  LEA.HI.X.SX32 R101, R87, R0, 0x1, P1 ;  /* 0x0000000057657211 */ /* 0x000fe200008f0eff */
[----:B------:R2:W5:Y:S01]  /*2080*/  LDG.E.U16 R128, desc[UR4][R98.64] ;  /* 0x0000000462807981 */ /* 0x000562000c1e1500 */
[-C--:B-1----:R-:W-:Y:S02]  /*2090*/  LEA R94, P1, R91, R4.reuse, 0x1 ;  /* 0x000000045b5e7211 */ /* 0x082fe400078208ff */
[----:B------:R-:W-:Y:S01]  /*20a0*/  LEA R86, P2, R111, R4, 0x1 ;  /* 0x000000046f567211 */ /* 0x000fe200078408ff */
[----:B------:R-:W5:Y:S01]  /*20b0*/  LDG.E.U16 R131, desc[UR4][R100.64] ;  /* 0x0000000464837981 */ /* 0x000f62000c1e1500 */
[----:B------:R-:W-:-:S02]  /*20c0*/  LEA.HI.X.SX32 R95, R91, R0, 0x1, P1 ;  /* 0x000000005b5f7211 */ /* 0x000fc400008f0eff */
[----:B--2---:R-:W-:-:S03]  /*20d0*/  LEA R99, R6, R91, 0x1 ;  /* 0x0000005b06637211 */ /* 0x004fc600078e08ff */
[----:B------:R-:W5:Y:S01]  /*20e0*/  LDG.E.U16 R135, desc[UR4][R94.64] ;  /* 0x000000045e877981 */ /* 0x000f62000c1e1500 */
[----:B------:R-:W-:Y:S01]  /*20f0*/  LEA R90, P1, R99, R4, 0x1 ;  /* 0x00000004635a7211 */ /* 0x000fe200078208ff */
[----:B------:R-:W-:-:S03]  /*2100*/  IMAD R89, R6, 0x2, R99 ;  /* 0x0000000206597824 */ /* 0x000fc600078e0263 */
[-C--:B------:R-:W-:Y:S01]  /*2110*/  LEA.HI.X.SX32 R91, R99, R0.reuse, 0x1, P1 ;  /* 0x00000000635b7211 */ /* 0x080fe200008f0eff */
[C---:B------:R-:W-:Y:S01]  /*2120*/  IMAD R99, R6.reuse, 0x2, R89 ;  /* 0x0000000206637824 */ /* 0x040fe200078e0259 */
[----:B------:R-:W-:Y:S02]  /*2130*/  LEA.HI.X.SX32 R87, R111, R0, 0x1, P2 ;  /* 0x000000006f577211 */ /* 0x000fe400010f0eff */
[----:B------:R-:W-:Y:S01]  /*2140*/  LEA R96, P1, R89, R4, 0x1 ;  /* 0x0000000459607211 */ /* 0x000fe200078208ff */
[----:B------:R-:W5:Y:S01]  /*2150*/  LDG.E.U16 R136, desc[UR4][R90.64] ;  /* 0x000000045a887981 */ /* 0x000f62000c1e1500 */
[----:B------:R-:W-:-:S03]  /*2160*/  LEA R111, R6, R99, 0x1 ;  /* 0x00000063066f7211 */ /* 0x000fc600078e08ff */
[----:B------:R1:W5:Y:S01]  /*2170*/  LDG.E.U16 R133, desc[UR4][R86.64] ;  /* 0x0000000456857981 */ /* 0x000362000c1e1500 */
[----:B------:R-:W-:Y:S02]  /*2180*/  LEA R88, P2, R99, R4, 0x1 ;  /* 0x0000000463587211 */ /* 0x000fe400078408ff */
[----:B------:R-:W-:Y:S02]  /*2190*/  LEA.HI.X.SX32 R97, R89, R0, 0x1, P1 ;  /* 0x0000000059617211 */ /* 0x000fe400008f0eff */
[----:B------:R-:W-:Y:S01]  /*21a0*/  LEA R98, P1, R111, R4, 0x1 ;  /* 0x000000046f627211 */ /* 0x000fe200078208ff */
[C---:B-1----:R-:W-:Y:S01]  /*21b0*/  IMAD R87, R6.reuse, 0x2, R111 ;  /* 0x0000000206577824 */ /* 0x042fe200078e026f */
[-C--:B------:R-:W-:Y:S01]  /*21c0*/  LEA.HI.X.SX32 R89, R99, R0.reuse, 0x1, P2 ;  /* 0x0000000063597211 */ /* 0x080fe200010f0eff */
[----:B------:R-:W5:Y:S02]  /*21d0*/  LDG.E.U16 R137, desc[UR4][R96.64] ;  /* 0x0000000460897981 */ /* 0x000f64000c1e1500 */
[----:B------:R-:W-:Y:S01]  /*21e0*/  IMAD R95, R6, 0x2, R87 ;  /* 0x00000002065f7824 */ /* 0x000fe200078e0257 */
[----:B------:R-:W-:Y:S01]  /*21f0*/  LEA.HI.X.SX32 R99, R111, R0, 0x1, P1 ;  /* 0x000000006f637211 */ /* 0x000fe200008f0eff */
[----:B------:R1:W5:Y:S01]  /*2200*/  LDG.E.U16 R140, desc[UR4][R88.64] ;  /* 0x00000004588c7981 */ /* 0x000362000c1e1500 */
[----:B------:R-:W-:-:S02]  /*2210*/  LEA R86, P1, R87, R4, 0x1 ;  /* 0x0000000457567211 */ /* 0x000fc400078208ff */
[C---:B------:R-:W-:Y:S01]  /*2220*/  LEA R111, R6.reuse, R95, 0x1 ;  /* 0x0000005f066f7211 */ /* 0x040fe200078e08ff */
[----:B------:R2:W5:Y:S01]  /*2230*/  LDG.E.U16 R139, desc[UR4][R98.64] ;  /* 0x00000004628b7981 */ /* 0x000562000c1e1500 */
[----:B------:R-:W-:Y:S02]  /*2240*/  LEA.HI.X.SX32 R87, R87, R0, 0x1, P1 ;  /* 0x0000000057577211 */ /* 0x000fe400008f0eff */
[-C--:B------:R-:W-:Y:S01]  /*2250*/  LEA R100, P1, R95, R4.reuse, 0x1 ;  /* 0x000000045f647211 */ /* 0x080fe200078208ff */
[C---:B------:R-:W-:Y:S01]  /*2260*/  IMAD R113, R6.reuse, 0x2, R111 ;  /* 0x0000000206717824 */ /* 0x040fe200078e026f */
[----:B------:R-:W-:Y:S01]  /*2270*/  LEA R90, P2, R111, R4, 0x1 ;  /* 0x000000046f5a7211 */ /* 0x000fe200078408ff */
[----:B------:R3:W5:Y:S01]  /*2280*/  LDG.E.U16 R138, desc[UR4][R86.64] ;  /* 0x00000004568a7981 */ /* 0x000762000c1e1500 */
[----:B------:R-:W-:Y:S01]  /*2290*/  LEA.HI.X.SX32 R101, R95, R0, 0x1, P1 ;  /* 0x000000005f657211 */ /* 0x000fe200008f0eff */
[----:B-1----:R-:W-:Y:S01]  /*22a0*/  IMAD R89, R6, 0x2, R113 ;  /* 0x0000000206597824 */ /* 0x002fe200078e0271 */
[----:B------:R-:W-:-:S02]  /*22b0*/  LEA R96, P1, R113, R4, 0x1 ;  /* 0x0000000471607211 */ /* 0x000fc400078208ff */
[-C--:B------:R-:W-:Y:S01]  /*22c0*/  LEA.HI.X.SX32 R91, R111, R0.reuse, 0x1, P2 ;  /* 0x000000006f5b7211 */ /* 0x080fe200010f0eff */
[----:B------:R1:W5:Y:S01]  /*22d0*/  LDG.E.U16 R100, desc[UR4][R100.64] ;  /* 0x0000000464647981 */ /* 0x000362000c1e1500 */
[----:B------:R-:W-:Y:S02]  /*22e0*/  LEA.HI.X.SX32 R97, R113, R0, 0x1, P1 ;  /* 0x0000000071617211 */ /* 0x000fe400008f0eff */
[C---:B------:R-:W-:Y:S01]  /*22f0*/  LEA R94, P1, R89.reuse, R4, 0x1 ;  /* 0x00000004595e7211 */ /* 0x040fe200078208ff */
[----:B------:R4:W5:Y:S01]  /*2300*/  LDG.E.U16 R141, desc[UR4][R90.64] ;  /* 0x000000045a8d7981 */ /* 0x000962000c1e1500 */
[C---:B--2---:R-:W-:Y:S02]  /*2310*/  LEA R99, R6.reuse, R89, 0x1 ;  /* 0x0000005906637211 */ /* 0x044fe400078e08ff */
[----:B------:R-:W-:Y:S01]  /*2320*/  LEA.HI.X.SX32 R95, R89, R0, 0x1, P1 ;  /* 0x00000000595f7211 */ /* 0x000fe200008f0eff */
[----:B------:R2:W5:Y:S02]  /*2330*/  LDG.E.U16 R143, desc[UR4][R96.64] ;  /* 0x00000004608f7981 */ /* 0x000564000c1e1500 */
[C---:B------:R-:W-:Y:S01]  /*2340*/  IMAD R89, R6.reuse, 0x2, R99 ;  /* 0x0000000206597824 */ /* 0x040fe200078e0263 */
[-C--:B------:R-:W-:Y:S01]  /*2350*/  LEA R98, P1, R99, R4.reuse, 0x1 ;  /* 0x0000000463627211 */ /* 0x080fe200078208ff */
[----:B------:R0:W5:Y:S02]  /*2360*/  LDG.E.U16 R142, desc[UR4][R94.64] ;  /* 0x000000045e8e7981 */ /* 0x000164000c1e1500 */
[----:B------:R-:W-:Y:S01]  /*2370*/  IMAD R111, R6, 0x2, R89 ;  /* 0x00000002066f7824 */ /* 0x000fe200078e0259 */
[----:B---3--:R-:W-:-:S04]  /*2380*/  LEA R86, P2, R89, R4, 0x1 ;  /* 0x0000000459567211 */ /* 0x008fc800078408ff */
[C---:B-1----:R-:W-:Y:S02]  /*2390*/  LEA R101, R6.reuse, R111, 0x1 ;  /* 0x0000006f06657211 */ /* 0x042fe400078e08ff */
[----:B------:R-:W-:Y:S02]  /*23a0*/  LEA.HI.X.SX32 R99, R99, R0, 0x1, P1 ;  /* 0x0000000063637211 */ /* 0x000fe400008f0eff */
[----:B------:R-:W-:Y:S01]  /*23b0*/  LEA R88, P1, R111, R4, 0x1 ;  /* 0x000000046f587211 */ /* 0x000fe200078208ff */
[C---:B------:R-:W-:Y:S01]  /*23c0*/  IMAD R113, R6.reuse, 0x2, R101 ;  /* 0x0000000206717824 */ /* 0x040fe200078e0265 */
[-C--:B------:R-:W-:Y:S01]  /*23d0*/  LEA.HI.X.SX32 R87, R89, R0.reuse, 0x1, P2 ;  /* 0x0000000059577211 */ /* 0x080fe200010f0eff */
[----:B------:R-:W5:Y:S01]  /*23e0*/  LDG.E.U16 R98, desc[UR4][R98.64] ;  /* 0x0000000462627981 */ /* 0x000f62000c1e1500 */
[----:B------:R-:W-:Y:S01]  /*23f0*/  LEA.HI.X.SX32 R89, R111, R0, 0x1, P1 ;  /* 0x000000006f597211 */ /* 0x000fe200008f0eff */
[----:B------:R-:W-:Y:S01]  /*2400*/  IMAD R111, R6, 0x2, R113 ;  /* 0x00000002066f7824 */ /* 0x000fe200078e0271 */
[-C--:B----4-:R-:W-:Y:S01]  /*2410*/  LEA R90, P1, R101, R4.reuse, 0x1 ;  /* 0x00000004655a7211 */ /* 0x090fe200078208ff */
[----:B------:R1:W5:Y:S01]  /*2420*/  LDG.E.U16 R86, desc[UR4][R86.64] ;  /* 0x0000000456567981 */ /* 0x000362000c1e1500 */
[----:B--2---:R-:W-:-:S02]  /*2430*/  LEA R96, P2, R113, R4, 0x1 ;  /* 0x0000000471607211 */ /* 0x004fc400078408ff */
[----:B------:R-:W-:Y:S01]  /*2440*/  LEA.HI.X.SX32 R91, R101, R0, 0x1, P1 ;  /* 0x00000000655b7211 */ /* 0x000fe200008f0eff */
[----:B------:R2:W5:Y:S01]  /*2450*/  LDG.E.U16 R89, desc[UR4][R88.64] ;  /* 0x0000000458597981 */ /* 0x000562000c1e1500 */
[----:B0-----:R-:W-:Y:S02]  /*2460*/  LEA R94, P1, R111, R4, 0x1 ;  /* 0x000000046f5e7211 */ /* 0x001fe400078208ff */
[-C--:B------:R-:W-:Y:S01]  /*2470*/  LEA.HI.X.SX32 R97, R113, R0.reuse, 0x1, P2 ;  /* 0x0000000071617211 */ /* 0x080fe200010f0eff */
[----:B------:R2:W5:Y:S01]  /*2480*/  LDG.E.U16 R90, desc[UR4][R90.64] ;  /* 0x000000045a5a7981 */ /* 0x000562000c1e1500 */
[----:B------:R-:W-:Y:S02]  /*2490*/  LEA.HI.X.SX32 R95, R111, R0, 0x1, P1 ;  /* 0x000000006f5f7211 */ /* 0x000fe400008f0eff */
[----:B-1----:R-:W-:Y:S01]  /*24a0*/  SHF.R.S32.HI R87, RZ, 0x6, R144 ;  /* 0x00000006ff577819 */ /* 0x002fe20000011490 */
[----:B------:R2:W5:Y:S01]  /*24b0*/  LDG.E.U16 R96, desc[UR4][R96.64] ;  /* 0x0000000460607981 */ /* 0x000562000c1e1500 */
[----:B------:R-:W-:-:S02]  /*24c0*/  LOP3.LUT R134, R144, 0x3f, RZ, 0xc0, !PT ;  /* 0x0000003f90867812 */ /* 0x000fc400078ec0ff */
[----:B------:R-:W-:Y:S01]  /*24d0*/  SHF.R.U32.HI R0, RZ, 0x5, R144 ;  /* 0x00000005ff007819 */ /* 0x000fe20000011690 */
[----:B------:R2:W5:Y:S01]  /*24e0*/  LDG.E.U16 R94, desc[UR4][R94.64] ;  /* 0x000000045e5e7981 */ /* 0x000562000c1e1500 */
[----:B------:R-:W-:Y:S02]  /*24f0*/  SGXT R87, R87, 0x1 ;  /* 0x000000015757781a */ /* 0x000fe40000000200 */
[----:B------:R-:W-:Y:S02]  /*2500*/  SHF.L.U32 R134, R134, 0x1, RZ ;  /* 0x0000000186867819 */ /* 0x000fe400000006ff */
[----:B------:R-:W-:Y:S02]  /*2510*/  R2UR UR7, R0 ;  /* 0x00000000000772ca */ /* 0x000fe400000e0000 */
[----:B------:R-:W-:Y:S02]  /*2520*/  R2UR UR67, R110 ;  /* 0x000000006e4372ca */ /* 0x000fe400000e0000 */
[----:B------:R-:W-:Y:S01]  /*2530*/  LOP3.LUT R132, R134, 0x90, R87, 0x78, !PT ;  /* 0x0000009086847812 */ /* 0x000fe200078e7857 */
[----:B--2---:R-:W-:-:S12]  /*2540*/  @P0 BRA `(.L_x_5) ;  /* 0x0000000000180947 */ /* 0x004fd80003800000 */
[----:B------:R-:W-:Y:S01]  /*2550*/  ELECT P1, URZ, PT ;  /* 0x0000000000ff782f */ /* 0x000fe20003820000 */
[----:B------:R-:W-:Y:S01]  /*2560*/  IMAD.MOV.U32 R0, RZ, RZ, 0x1 ;  /* 0x00000001ff007424 */ /* 0x000fe200078e00ff */
[----:B------:R-:W-:Y:S01]  /*2570*/  UMOV UR6, 0x40 ;  /* 0x0000004000067882 */ /* 0x000fe20000000000 */
[----:B------:R-:W-:Y:S01]  /*2580*/  UVIRTCOUNT.DEALLOC.SMPOOL 0x80 ;  /* 0x000000800000784c */ /* 0x000fe20000000000 */
[----:B------:R-:W-:-:S09]  /*2590*/  ULEA UR6, UR8, UR6, 0x18 ;  /* 0x0000000608067291 */ /* 0x000fd2000f8ec0ff */
[----:B------:R0:W-:Y:S03]  /*25a0*/  @P1 STS.U8 [UR6], R0 ;  /* 0x00000000ff001988 */ /* 0x0001e60008000006 */
.L_x_5:
[----:B-----5:R1:W-:Y:S01]  /*25b0*/  STS.U16 [R132+UR66], R3 ;  /* 0x0000000384007988 */ /* 0x0203e20008000442 */
[----:B------:R-:W2:Y:S01]  /*25c0*/  LDC.64 R216, c[0x0][0x3c0] ;  /* 0x0000f000ffd87b82 */ /* 0x000ea20000000a00 */
[----:B------:R-:W-:Y:S01]  /*25d0*/  USHF.L.U32 UR6, UR7, 0x15, URZ ;  /* 0x0000001507067899 */ /* 0x000fe200080006ff */
[C---:B------:R-:W-:Y:S01]  /*25e0*/  LOP3.LUT R4, R132.reuse, 0x60, RZ, 0x3c, !PT ;  /* 0x0000006084047812 */ /* 0x040fe200078e3cff */
[----:B------:R3:W-:Y:S01]  /*25f0*/  STS.U16 [R132+UR66+0x400], R9 ;  /* 0x0004000984007988 */ /* 0x0007e20008000442 */
[----:B------:R-:W-:Y:S01]  /*2600*/  UMOV UR10, 0x1 ;  /* 0x00000001000a7882 */ /* 0x000fe20000000000 */
[----:B------:R-:W-:Y:S01]  /*2610*/  ULOP3.LUT UR6, UR6, 0x600000, URZ, 0xc0, !UPT ;  /* 0x0060000006067892 */ /* 0x000fe2000f8ec0ff */
[----:B------:R-:W-:Y:S01]  /*2620*/  PRMT R6, RZ, 0x7610, R6 ;  /* 0x00007610ff067816 */ /* 0x000fe20000000006 */
[----:B------:R4:W-:Y:S01]  /*2630*/  STS.U16 [R132+UR66+0x800], R13 ;  /* 0x0008000d84007988 */ /* 0x0009e20008000442 */
[----:B------:R-:W0:Y:S01]  /*2640*/  S2UR UR13, SR_CTAID.Y ;  /* 0x00000000000d79c3 */ /* 0x000e220000002600 */
[C---:B-1----:R-:W-:Y:S01]  /*2650*/  LOP3.LUT R3, R132.reuse, 0x20, RZ, 0x3c, !PT ;  /* 0x0000002084037812 */ /* 0x042fe200078e3cff */
[----:B------:R-:W-:Y:S01]  /*2660*/  UIADD3 UR69, UPT, UPT, UR67, UR6, URZ ;  /* 0x0000000643457290 */ /* 0x000fe2000fffe0ff */
[----:B------:R1:W-:Y:S01]  /*2670*/  STS.U16 [R132+UR66+0xc00], R17 ;  /* 0x000c001184007988 */ /* 0x0003e20008000442 */
[----:B------:R-:W0:Y:S01]  /*2680*/  LDCU UR64, c[0x0][0x3f0] ;  /* 0x00007e00ff4077ac */ /* 0x000e220008000800 */
[----:B---3--:R-:W-:-:S02]  /*2690*/  LOP3.LUT R9, R132, 0x40, RZ, 0x3c, !PT ;  /* 0x0000004084097812 */ /* 0x008fc400078e3cff */
[----:B------:R3:W-:Y:S01]  /*26a0*/  STS.U16 [R132+UR66+0x1000], R21 ;  /* 0x0010001584007988 */ /* 0x0007e20008000442 */
[----:B------:R-:W-:Y:S01]  /*26b0*/  UIADD3 UR68, UPT, UPT, UR66, 0xe000, URZ ;  /* 0x0000e00042447890 */ /* 0x000fe2000fffe0ff */
[----:B------:R-:W0:Y:S01]  /*26c0*/  LDC R249, c[0x0][0x3c4] ;  /* 0x0000f100fff97b82 */ /* 0x000e220000000800 */
[----:B----4-:R-:W-:Y:S01]  /*26d0*/  PRMT R13, RZ, 0x7610, R13 ;  /* 0x00007610ff0d7816 */ /* 0x010fe2000000000d */
[----:B------:R-:W-:Y:S01]  /*26e0*/  STS.U16 [R132+UR66+0x1400], R25 ;  /* 0x0014001984007988 */ /* 0x000fe20008000442 */
[----:B------:R-:W4:Y:S01]  /*26f0*/  LDCU UR73, c[0x0][0x3d4] ;  /* 0x00007a80ff4977ac */ /* 0x000f220008000800 */
[----:B-1----:R-:W-:Y:S02]  /*2700*/  PRMT R17, RZ, 0x7610, R17 ;  /* 0x00007610ff117816 */ /* 0x002fe40000000011 */
[----:B------:R1:W-:Y:S01]  /*2710*/  STS.U16 [R132+UR66+0x1800], R29 ;  /* 0x0018001d84007988 */ /* 0x0003e20008000442 */
[C---:B--2---:R-:W-:Y:S01]  /*2720*/  SHF.L.U32 R229, R217.reuse, 0x1, RZ ;  /* 0x00000001d9e57819 */ /* 0x044fe200000006ff */
[----:B------:R-:W2:Y:S01]  /*2730*/  LDC R239, c[0x0][0x3c4] ;  /* 0x0000f100ffef7b82 */ /* 0x000ea20000000800 */
[C---:B------:R-:W-:Y:S01]  /*2740*/  IMAD R225, R217.reuse, 0x3, RZ ;  /* 0x00000003d9e17824 */ /* 0x040fe200078e02ff */
[----:B------:R0:W-:Y:S01]  /*2750*/  STS.U16 [R132+UR66+0x1c00], R33 ;  /* 0x001c002184007988 */ /* 0x0001e20008000442 */
[----:B---3--:R-:W-:Y:S01]  /*2760*/  PRMT R21, RZ, 0x7610, R21 ;  /* 0x00007610ff157816 */ /* 0x008fe20000000015 */
[C---:B------:R-:W-:Y:S01]  /*2770*/  IMAD.SHL.U32 R221, R217.reuse, 0x4, RZ ;  /* 0x00000004d9dd7824 */ /* 0x040fe200078e00ff */
[----:B0-----:R-:W-:Y:S01]  /*2780*/  UISETP.GT.AND UP0, UPT, UR64, URZ, UPT ;  /* 0x000000ff4000728c */ /* 0x001fe2000bf04270 */
[----:B------:R0:W-:Y:S01]  /*2790*/  STS.U16 [R132+UR66+0x2000], R37 ;  /* 0x0020002584007988 */ /* 0x0001e20008000442 */
[----:B------:R-:W-:Y:S01]  /*27a0*/  IMAD R0, R216, UR13, RZ ;  /* 0x0000000dd8007c24 */ /* 0x000fe2000f8e02ff */
[----:B------:R-:W3:Y:S01]  /*27b0*/  LDC R245, c[0x0][0x3c4] ;  /* 0x0000f100fff57b82 */ /* 0x000ee20000000800 */
[----:B-1----:R-:W-:Y:S01]  /*27c0*/  PRMT R29, RZ, 0x7610, R29 ;  /* 0x00007610ff1d7816 */ /* 0x002fe2000000001d */
[----:B------:R1:W-:Y:S01]  /*27d0*/  STS.U16 [R132+UR66+0x2400], R41 ;  /* 0x0024002984007988 */ /* 0x0003e20008000442 */
[----:B------:R-:W-:Y:S01]  /*27e0*/  PRMT R25, RZ, 0x7610, R25 ;  /* 0x00007610ff197816 */ /* 0x000fe20000000019 */
[----:B------:R-:W-:Y:S01]  /*27f0*/  IMAD R217, R217, 0x5, RZ ;  /* 0x00000005d9d97824 */ /* 0x000fe200078e02ff */
[----:B------:R-:W-:Y:S01]  /*2800*/  PRMT R33, RZ, 0x7610, R33 ;  /* 0x00007610ff217816 */ /* 0x000fe20000000021 */
[----:B------:R1:W-:Y:S01]  /*2810*/  STS.U16 [R132+UR66+0x2800], R45 ;  /* 0x0028002d84007988 */ /* 0x0003e20008000442 */
[----:B------:R-:W2:Y:S01]  /*2820*/  LDCU UR11, c[0x0][0x3d8] ;  /* 0x00007b00ff0b77ac */ /* 0x000ea20008000800 */
[----:B------:R-:W4:Y:S01]  /*2830*/  LDC R235, c[0x0][0x3c4] ;  /* 0x0000f100ffeb7b82 */ /* 0x000f220000000800 */
[----:B0-----:R-:W-:Y:S01]  /*2840*/  PRMT R37, RZ, 0x7610, R37 ;  /* 0x00007610ff257816 */ /* 0x001fe20000000025 */
[----:B------:R0:W-:Y:S01]  /*2850*/  STS.U16 [R132+UR66+0x2c00], R49 ;  /* 0x002c003184007988 */ /* 0x0001e20008000442 */
[----:B------:R-:W-:Y:S01]  /*2860*/  IMAD R249, R249, 0x6, RZ ;  /* 0x00000006f9f97824 */ /* 0x000fe200078e02ff */
[----:B------:R-:W0:Y:S02]  /*2870*/  LDCU UR12, c[0x0][0x3d8] ;  /* 0x00007b00ff0c77ac */ /* 0x000e240008000800 */
[----:B------:R0:W-:Y:S02]  /*2880*/  STS.U16 [R132+UR66+0x3000], R53 ;  /* 0x0030003584007988 */ /* 0x0001e40008000442 */
[----:B-1----:R-:W1:Y:S01]  /*2890*/  LDC R41, c[0x0][0x3c4] ;  /* 0x0000f100ff297b82 */ /* 0x002e620000000800 */
[----:B--2---:R-:W-:Y:S01]  /*28a0*/  IMAD R239, R239, 0xe, RZ ;  /* 0x0000000eefef7824 */ /* 0x004fe200078e02ff */
[----:B------:R2:W-:Y:S04]  /*28b0*/  STS.U16 [R132+UR66+0x3400], R57 ;  /* 0x0034003984007988 */ /* 0x0005e80008000442 */
[----:B------:R0:W-:Y:S02]  /*28c0*/  STS.U16 [R132+UR66+0x3800], R61 ;  /* 0x0038003d84007988 */ /* 0x0001e40008000442 */
[----:B------:R-:W2:Y:S01]  /*28d0*/  LDC R45, c[0x0][0x3c4] ;  /* 0x0000f100ff2d7b82 */ /* 0x000ea20000000800 */
[----:B---3--:R-:W-:Y:S01]  /*28e0*/  IMAD R245, R245, 0x7, RZ ;  /* 0x00000007f5f57824 */ /* 0x008fe200078e02ff */
[----:B------:R3:W-:Y:S04]  /*28f0*/  STS.U16 [R132+UR66+0x3c00], R65 ;  /* 0x003c004184007988 */ /* 0x0007e80008000442 */
[----:B------:R1:W-:Y:S02]  /*2900*/  STS.U16 [R132+UR66+0x4000], R69 ;  /* 0x0040004584007988 */ /* 0x0003e40008000442 */
[----:B0-----:R-:W0:Y:S01]  /*2910*/  LDC R49, c[0x0][0x3c4] ;  /* 0x0000f100ff317b82 */ /* 0x001e220000000800 */
[----:B----4-:R-:W-:Y:S01]  /*2920*/  IMAD R235, R235, 0xf, RZ ;  /* 0x0000000febeb7824 */ /* 0x010fe200078e02ff */
[----:B------:R4:W-:Y:S04]  /*2930*/  STS.U16 [R132+UR66+0x4400], R73 ;  /* 0x0044004984007988 */ /* 0x0009e80008000442 */
[----:B------:R0:W-:Y:S01]  /*2940*/  STS.U16 [R132+UR66+0x4800], R77 ;  /* 0x0048004d84007988 */ /* 0x0001e20008000442 */
[----:B-1----:R-:W-:Y:S01]  /*2950*/  IMAD R41, R41, 0x9, RZ ;  /* 0x0000000929297824 */ /* 0x002fe200078e02ff */
[----:B------:R-:W1:Y:S02]  /*2960*/  LDC R53, c[0x0][0x3d8] ;  /* 0x0000f600ff357b82 */ /* 0x000e640000000800 */
[----:B------:R0:W-:Y:S04]  /*2970*/  STS.U16 [R132+UR66+0x4c00], R81 ;  /* 0x004c005184007988 */ /* 0x0001e80008000442 */
[----:B------:R-:W-:Y:S01]  /*2980*/  STS.U16 [R132+UR66+0x5000], R85 ;  /* 0x0050005584007988 */ /* 0x000fe20008000442 */
[----:B--2---:R-:W-:Y:S01]  /*2990*/  IMAD R45, R45, 0xb, RZ ;  /* 0x0000000b2d2d7824 */ /* 0x004fe200078e02ff */
[----:B------:R-:W2:Y:S02]  /*29a0*/  LDC R57, c[0x0][0x3d8] ;  /* 0x0000f600ff397b82 */ /* 0x000ea40000000800 */
[----:B------:R-:W-:Y:S04]  /*29b0*/  STS.U16 [R132+UR66+0x5400], R103 ;  /* 0x0054006784007988 */ /* 0x000fe80008000442 */
[----:B------:R-:W-:Y:S01]  /*29c0*/  STS.U16 [R132+UR66+0x5800], R107 ;  /* 0x0058006b84007988 */ /* 0x000fe20008000442 */
[----:B0-----:R-:W-:Y:S01]  /*29d0*/  IMAD R49, R49, 0xd, RZ ;  /* 0x0000000d31317824 */ /* 0x001fe200078e02ff */
[----:B------:R-:W0:Y:S02]  /*29e0*/  LDC R61, c[0x0][0x3d8] ;  /* 0x0000f600ff3d7b82 */ /* 0x000e240000000800 */
[----:B------:R-:W-:Y:S04]  /*29f0*/  STS.U16 [R132+UR66+0x5c00], R115 ;  /* 0x005c007384007988 */ /* 0x000fe80008000442 */
[----:B------:R-:W-:Y:S02]  /*2a00*/  STS.U16 [R132+UR66+0x6000], R117 ;  /* 0x0060007584007988 */ /* 0x000fe40008000442 */
[----:B---3--:R-:W3:Y:S02]  /*2a10*/  LDC R65, c[0x0][0x3d8] ;  /* 0x0000f600ff417b82 */ /* 0x008ee40000000800 */
[----:B------:R-:W-:Y:S04]  /*2a20*/  STS.U16 [R132+UR66+0x6400], R121 ;  /* 0x0064007984007988 */ /* 0x000fe80008000442 */
[----:B------:R-:W-:Y:S02]  /*2a30*/  STS.U16 [R132+UR66+0x6800], R125 ;  /* 0x0068007d84007988 */ /* 0x000fe40008000442 */
[----:B------:R-:W0:Y:S02]  /*2a40*/  LDC R69, c[0x0][0x3d8] ;  /* 0x0000f600ff457b82 */ /* 0x000e240000000800 */
[----:B------:R-:W-:Y:S04]  /*2a50*/  STS.U16 [R132+UR66+0x6c00], R129 ;  /* 0x006c008184007988 */ /* 0x000fe80008000442 */
[----:B------:R-:W-:Y:S02]  /*2a60*/  STS.U16 [R132+UR66+0x7000], R135 ;  /* 0x0070008784007988 */ /* 0x000fe40008000442 */
[----:B----4-:R-:W4:Y:S02]  /*2a70*/  LDC R73, c[0x0][0x3d8] ;  /* 0x0000f600ff497b82 */ /* 0x010f240000000800 */
[----:B------:R-:W-:Y:S04]  /*2a80*/  STS.U16 [R132+UR66+0x7400], R139 ;  /* 0x0074008b84007988 */ /* 0x000fe80008000442 */
[----:B------:R-:W-:Y:S02]  /*2a90*/  STS.U16 [R132+UR66+0x7800], R143 ;  /* 0x0078008f84007988 */ /* 0x000fe40008000442 */
[----:B------:R-:W0:Y:S02]  /*2aa0*/  LDC R77, c[0x0][0x3d8] ;  /* 0x0000f600ff4d7b82 */ /* 0x000e240000000800 */
[----:B------:R-:W-:Y:S04]  /*2ab0*/  STS.U16 [R132+UR66+0x7c00], R89 ;  /* 0x007c005984007988 */ /* 0x000fe80008000442 */
[----:B------:R1:W-:Y:S02]  /*2ac0*/  STS.U16 [R3+UR66+0x100], R2 ;  /* 0x0001000203007988 */ /* 0x0003e40008000442 */
[----:B------:R-:W0:Y:S02]  /*2ad0*/  LDC R81, c[0x0][0x3d8] ;  /* 0x0000f600ff517b82 */ /* 0x000e240000000800 */
[----:B------:R2:W-:Y:S04]  /*2ae0*/  STS.U16 [R3+UR66+0x500], R8 ;  /* 0x0005000803007988 */ /* 0x0005e80008000442 */
[----:B------:R3:W-:Y:S01]  /*2af0*/  STS.U16 [R3+UR66+0x900], R12 ;  /* 0x0009000c03007988 */ /* 0x0007e20008000442 */
[----:B-1----:R-:W-:-:S03]  /*2b00*/  LOP3.LUT R2, R144, 0x7f, RZ, 0xc0, !PT ;  /* 0x0000007f90027812 */ /* 0x002fc600078ec0ff */
[----:B------:R1:W-:Y:S01]  /*2b10*/  STS.U16 [R3+UR66+0xd00], R16 ;  /* 0x000d001003007988 */ /* 0x0003e20008000442 */
[----:B--2---:R-:W-:-:S03]  /*2b20*/  PRMT R8, RZ, 0x7610, R8 ;  /* 0x00007610ff087816 */ /* 0x004fc60000000008 */
[----:B------:R2:W-:Y:S01]  /*2b30*/  STS.U16 [R3+UR66+0x1100], R20 ;  /* 0x0011001403007988 */ /* 0x0005e20008000442 */
[----:B---3--:R-:W-:-:S03]  /*2b40*/  PRMT R12, RZ, 0x7610, R12 ;  /* 0x00007610ff0c7816 */ /* 0x008fc6000000000c */
[----:B------:R3:W-:Y:S01]  /*2b50*/  STS.U16 [R3+UR66+0x1500], R24 ;  /* 0x0015001803007988 */ /* 0x0007e20008000442 */
[----:B-1----:R-:W-:-:S03]  /*2b60*/  PRMT R16, RZ, 0x7610, R16 ;  /* 0x00007610ff107816 */ /* 0x002fc60000000010 */
[----:B------:R1:W-:Y:S01]  /*2b70*/  STS.U16 [R3+UR66+0x1900], R28 ;  /* 0x0019001c03007988 */ /* 0x0003e20008000442 */
[----:B--2---:R-:W-:-:S03]  /*2b80*/  PRMT R20, RZ, 0x7610, R20 ;  /* 0x00007610ff147816 */ /* 0x004fc60000000014 */
[----:B------:R-:W-:Y:S01]  /*2b90*/  STS.U16 [R3+UR66+0x1d00], R32 ;  /* 0x001d002003007988 */ /* 0x000fe20008000442 */
[----:B---3--:R-:W-:-:S03]  /*2ba0*/  PRMT R24, RZ, 0x7610, R24 ;  /* 0x00007610ff187816 */ /* 0x008fc60000000018 */
[----:B------:R-:W-:Y:S01]  /*2bb0*/  STS.U16 [R3+UR66+0x2100], R36 ;  /* 0x0021002403007988 */ /* 0x000fe20008000442 */
[----:B-1----:R-:W-:-:S03]  /*2bc0*/  PRMT R28, RZ, 0x7610, R28 ;  /* 0x00007610ff1c7816 */ /* 0x002fc6000000001c */
[----:B------:R1:W-:Y:S04]  /*2bd0*/  STS.U16 [R3+UR66+0x2500], R40 ;  /* 0x0025002803007988 */ /* 0x0003e80008000442 */
[----:B------:R2:W-:Y:S04]  /*2be0*/  STS.U16 [R3+UR66+0x2900], R44 ;  /* 0x0029002c03007988 */ /* 0x0005e80008000442 */
[----:B------:R-:W-:Y:S01]  /*2bf0*/  STS.U16 [R3+UR66+0x2d00], R48 ;  /* 0x002d003003007988 */ /* 0x000fe20008000442 */
[----:B-1----:R-:W1:Y:S03]  /*2c00*/  LDC R40, c[0x0][0x3d8] ;  /* 0x0000f600ff287b82 */ /* 0x002e660000000800 */
[----:B------:R3:W-:Y:S04]  /*2c10*/  STS.U16 [R3+UR66+0x3100], R52 ;  /* 0x0031003403007988 */ /* 0x0007e80008000442 */
[----:B------:R-:W-:Y:S01]  /*2c20*/  STS.U16 [R3+UR66+0x3500], R56 ;  /* 0x0035003803007988 */ /* 0x000fe20008000442 */
[----:B--2---:R-:W2:Y:S03]  /*2c30*/  LDC R44, c[0x0][0x3d8] ;  /* 0x0000f600ff2c7b82 */ /* 0x004ea60000000800 */
[----:B------:R-:W-:Y:S04]  /*2c40*/  STS.U16 [R3+UR66+0x3900], R60 ;  /* 0x0039003c03007988 */ /* 0x000fe80008000442 */
        /* <DEDUP_REMOVED lines=16> */
[----:B------:R0:W-:Y:S01]  /*2d50*/  STS.U16 [R3+UR66+0x7d00], R90 ;  /* 0x007d005a03007988 */ /* 0x0001e20008000442 */
[----:B------:R-:W-:Y:S01]  /*2d60*/  STTM.16dp32bit_t0_t15.x128 tmem[UR69], RZ ;  /* 0x000000ff000079ed */ /* 0x000fe20008b80045 */
[----:B------:R-:W-:Y:S02]  /*2d70*/  STTM.16dp32bit_t16_t31.x128 tmem[UR69+0x80], RZ ;  /* 0x000080ff000079ed */ /* 0x000fe40008ba0045 */
[----:B------:R-:W-:Y:S01]  /*2d80*/  STS.U16 [R9+UR66+0x7200], R137 ;  /* 0x0072008909007988 */ /* 0x000fe20008000442 */
[----:B------:R-:W-:Y:S01]  /*2d90*/  LEA.HI R32, R144, 0x38, RZ, 0x1c ;  /* 0x0000003890207811 */ /* 0x000fe200078fe0ff */
[----:B---3--:R-:W3:Y:S02]  /*2da0*/  LDC R52, c[0x0][0x3d8] ;  /* 0x0000f600ff347b82 */ /* 0x008ee40000000800 */
[----:B------:R1:W-:Y:S04]  /*2db0*/  STS.U16 [R9+UR66+0x200], R5 ;  /* 0x0002000509007988 */ /* 0x0003e80008000442 */
[----:B------:R2:W-:Y:S02]  /*2dc0*/  STS.U16 [R9+UR66+0x600], R10 ;  /* 0x0006000a09007988 */ /* 0x0005e40008000442 */
[----:B0-----:R-:W0:Y:S02]  /*2dd0*/  LDC R3, c[0x0][0x3c8] ;  /* 0x0000f200ff037b82 */ /* 0x001e240000000800 */
[----:B------:R4:W-:Y:S01]  /*2de0*/  STS.U16 [R9+UR66+0xa00], R14 ;  /* 0x000a000e09007988 */ /* 0x0009e20008000442 */
[----:B-1----:R-:W-:-:S03]  /*2df0*/  PRMT R5, RZ, 0x7610, R5 ;  /* 0x00007610ff057816 */ /* 0x002fc60000000005 */
[----:B------:R1:W-:Y:S02]  /*2e00*/  STS.U16 [R9+UR66+0xe00], R18 ;  /* 0x000e001209007988 */ /* 0x0003e40008000442 */
[----:B------:R-:W3:Y:S01]  /*2e10*/  LDC.64 R136, c[0x0][0x388] ;  /* 0x0000e200ff887b82 */ /* 0x000ee20000000a00 */
[----:B--2---:R-:W-:Y:S01]  /*2e20*/  PRMT R10, RZ, 0x7610, R10 ;  /* 0x00007610ff0a7816 */ /* 0x004fe2000000000a */
[----:B------:R2:W-:Y:S01]  /*2e30*/  STS.U16 [R9+UR66+0x1200], R22 ;  /* 0x0012001609007988 */ /* 0x0005e20008000442 */
[----:B----4-:R-:W-:-:S03]  /*2e40*/  PRMT R14, RZ, 0x7610, R14 ;  /* 0x00007610ff0e7816 */ /* 0x010fc6000000000e */
[----:B------:R4:W-:Y:S01]  /*2e50*/  STS.U16 [R9+UR66+0x1600], R26 ;  /* 0x0016001a09007988 */ /* 0x0009e20008000442 */
[----:B-1----:R-:W-:-:S03]  /*2e60*/  PRMT R18, RZ, 0x7610, R18 ;  /* 0x00007610ff127816 */ /* 0x002fc60000000012 */
[----:B------:R-:W-:Y:S01]  /*2e70*/  STS.U16 [R9+UR66+0x1a00], R30 ;  /* 0x001a001e09007988 */ /* 0x000fe20008000442 */
[----:B--2---:R-:W-:-:S03]  /*2e80*/  PRMT R22, RZ, 0x7610, R22 ;  /* 0x00007610ff167816 */ /* 0x004fc60000000016 */
[----:B------:R-:W-:Y:S01]  /*2e90*/  STS.U16 [R9+UR66+0x1e00], R34 ;  /* 0x001e002209007988 */ /* 0x000fe20008000442 */
[----:B0-----:R-:W-:Y:S01]  /*2ea0*/  IMAD R2, R2, R3, RZ ;  /* 0x0000000302027224 */ /* 0x001fe200078e02ff */
[----:B----4-:R-:W-:Y:S02]  /*2eb0*/  PRMT R26, RZ, 0x7610, R26 ;  /* 0x00007610ff1a7816 */ /* 0x010fe4000000001a */
[----:B------:R-:W-:Y:S01]  /*2ec0*/  STS.U16 [R9+UR66+0x2200], R38 ;  /* 0x0022002609007988 */ /* 0x000fe20008000442 */
[----:B------:R-:W-:-:S03]  /*2ed0*/  IMAD R3, R3, 0x80, R2 ;  /* 0x0000008003037824 */ /* 0x000fc600078e0202 */
[----:B------:R0:W-:Y:S01]  /*2ee0*/  STS.U16 [R9+UR66+0x2600], R42 ;  /* 0x0026002a09007988 */ /* 0x0001e20008000442 */
[----:B---3--:R-:W-:-:S03]  /*2ef0*/  LEA R136, P1, R0, R136, 0x1 ;  /* 0x0000008800887211 */ /* 0x008fc600078208ff */
[----:B------:R-:W-:Y:S01]  /*2f00*/  STS.U16 [R9+UR66+0x2a00], R46 ;  /* 0x002a002e09007988 */ /* 0x000fe20008000442 */
[----:B------:R-:W-:Y:S02]  /*2f10*/  LEA.HI.X.SX32 R0, R0, R137, 0x1, P1 ;  /* 0x0000008900007211 */ /* 0x000fe400008f0eff */
[CC--:B------:R-:W-:Y:S01]  /*2f20*/  LEA R138, P1, R2.reuse, R136.reuse, 0x1 ;  /* 0x00000088028a7211 */ /* 0x0c0fe200078208ff */
[----:B------:R-:W-:Y:S01]  /*2f30*/  STS.U16 [R9+UR66+0x2e00], R50 ;  /* 0x002e003209007988 */ /* 0x000fe20008000442 */
[C---:B------:R-:W-:Y:S01]  /*2f40*/  LEA R136, P2, R3.reuse, R136, 0x1 ;  /* 0x0000008803887211 */ /* 0x040fe200078408ff */
[----:B0-----:R-:W0:Y:S01]  /*2f50*/  LDC R42, c[0x0][0x3d8] ;  /* 0x0000f600ff2a7b82 */ /* 0x001e220000000800 */
[-C--:B------:R-:W-:Y:S01]  /*2f60*/  LEA.HI.X.SX32 R139, R2, R0.reuse, 0x1, P1 ;  /* 0x00000000028b7211 */ /* 0x080fe200008f0eff */
[----:B------:R-:W-:Y:S01]  /*2f70*/  STS.U16 [R9+UR66+0x3200], R54 ;  /* 0x0032003609007988 */ /* 0x000fe20008000442 */
[----:B------:R-:W-:Y:S02]  /*2f80*/  LOP3.LUT P1, RZ, R144, 0x7f, RZ, 0xc0, !PT ;  /* 0x0000007f90ff7812 */ /* 0x000fe4000782c0ff */
[----:B------:R-:W-:Y:S01]  /*2f90*/  LEA.HI.X.SX32 R137, R3, R0, 0x1, P2 ;  /* 0x0000000003897211 */ /* 0x000fe200010f0eff */
[----:B------:R-:W-:Y:S01]  /*2fa0*/  STS.U16 [R9+UR66+0x3600], R58 ;  /* 0x0036003a09007988 */ /* 0x000fe20008000442 */
[----:B------:R-:W-:Y:S01]  /*2fb0*/  PLOP3.LUT P2, PT, PT, PT, UP0, 0x80, 0x8 ;  /* 0x000000000008781c */ /* 0x000fe20003f4f008 */
[----:B------:R-:W1:Y:S01]  /*2fc0*/  LDC R3, c[0x0][0x3c4] ;  /* 0x0000f100ff037b82 */ /* 0x000e620000000800 */
[----:B------:R-:W-:Y:S01]  /*2fd0*/  IMAD.WIDE R164, R41, 0x2, R138 ;  /* 0x0000000229a47825 */ /* 0x000fe200078e028a */
[----:B------:R-:W-:Y:S01]  /*2fe0*/  STS.U16 [R9+UR66+0x3a00], R62 ;  /* 0x003a003e09007988 */ /* 0x000fe20008000442 */
[----:B------:R-:W-:-:S02]  /*2ff0*/  PRMT R2, RZ, 0x7610, R2 ;  /* 0x00007610ff027816 */ /* 0x000fc40000000002 */
[----:B------:R-:W-:Y:S01]  /*3000*/  IMAD.WIDE R162, R41, 0x2, R136 ;  /* 0x0000000229a27825 */ /* 0x000fe200078e0288 */
[----:B------:R-:W-:Y:S01]  /*3010*/  STS.U16 [R9+UR66+0x3e00], R66 ;  /* 0x003e004209007988 */ /* 0x000fe20008000442 */
[----:B------:R-:W-:Y:S01]  /*3020*/  PRMT R0, RZ, 0x7610, R0 ;  /* 0x00007610ff007816 */ /* 0x000fe20000000000 */
[----:B------:R-:W-:Y:S01]  /*3030*/  VOTEU.ALL UP1, P1 ;  /* 0x0000000000ff7886 */ /* 0x000fe20000820000 */
[----:B------:R-:W-:Y:S01]  /*3040*/  VOTEU.ALL UP2, P1 ;  /* 0x0000000000ff7886 */ /* 0x000fe20000840000 */
[----:B------:R-:W-:Y:S01]  /*3050*/  STS.U16 [R9+UR66+0x4200], R70 ;  /* 0x0042004609007988 */ /* 0x000fe20008000442 */
[----:B------:R-:W-:-:S03]  /*3060*/  IMAD.WIDE R230, R229, 0x2, R138 ;  /* 0x00000002e5e67825 */ /* 0x000fc600078e028a */
[----:B------:R-:W-:Y:S01]  /*3070*/  STS.U16 [R9+UR66+0x4600], R74 ;  /* 0x0046004a09007988 */ /* 0x000fe20008000442 */
[----:B------:R-:W-:-:S04]  /*3080*/  @!UP1 UIADD3 UR8, UPT, UPT, -UR10, 0x100000, URZ ;  /* 0x001000000a089890 */ /* 0x000fc8000fffe1ff */
[----:B------:R-:W-:Y:S02]  /*3090*/  @!UP1 USHF.L.U32 UR9, UR8, 0xb, URZ ;  /* 0x0000000b08099899 */ /* 0x000fe400080006ff */
[----:B------:R-:W-:Y:S01]  /*30a0*/  @!UP1 USHF.L.U32 UR8, UR8, 0x1, URZ ;  /* 0x0000000108089899 */ /* 0x000fe200080006ff */
[----:B------:R-:W-:Y:S01]  /*30b0*/  IMAD.WIDE R228, R229, 0x2, R136 ;  /* 0x00000002e5e47825 */ /* 0x000fe200078e0288 */
[----:B------:R-:W-:Y:S04]  /*30c0*/  STS.U16 [R9+UR66+0x4a00], R78 ;  /* 0x004a004e09007988 */ /* 0x000fe80008000442 */
[----:B------:R-:W-:Y:S01]  /*30d0*/  STS.U16 [R9+UR66+0x4e00], R82 ;  /* 0x004e005209007988 */ /* 0x000fe20008000442 */
[----:B------:R-:W-:-:S03]  /*30e0*/  IMAD.WIDE R226, R225, 0x2, R138 ;  /* 0x00000002e1e27825 */ /* 0x000fc600078e028a */
[----:B------:R-:W-:Y:S01]  /*30f0*/  STS.U16 [R9+UR66+0x5200], R92 ;  /* 0x0052005c09007988 */ /* 0x000fe20008000442 */
[----:B-1----:R-:W-:-:S03]  /*3100*/  IMAD.WIDE R166, R3, 0x2, R136 ;  /* 0x0000000203a67825 */ /* 0x002fc600078e0288 */
[----:B------:R-:W-:Y:S01]  /*3110*/  STS.U16 [R9+UR66+0x5600], R104 ;  /* 0x0056006809007988 */ /* 0x000fe20008000442 */
[----:B------:R-:W-:-:S03]  /*3120*/  IMAD.WIDE R224, R225, 0x2, R136 ;  /* 0x00000002e1e07825 */ /* 0x000fc600078e0288 */
        /* <DEDUP_REMOVED lines=16> */
[----:B------:R1:W-:Y:S01]  /*3230*/  STS.U16 [R9+UR66+0x7e00], R96 ;  /* 0x007e006009007988 */ /* 0x0003e20008000442 */
[--C-:B------:R-:W-:Y:S01]  /*3240*/  IMAD.WIDE R250, R249, 0x2, R138.reuse ;  /* 0x00000002f9fa7825 */ /* 0x100fe200078e028a */
[----:B------:R-:W2:Y:S02]  /*3250*/  LDC.64 R48, c[0x0][0x390] ;  /* 0x0000e400ff307b82 */ /* 0x000ea40000000a00 */
[----:B------:R3:W-:Y:S01]  /*3260*/  STS.U16 [R4+UR66+0x300], R7 ;  /* 0x0003000704007988 */ /* 0x0007e20008000442 */
[----:B------:R-:W-:-:S03]  /*3270*/  IMAD.WIDE R240, R239, 0x2, R138 ;  /* 0x00000002eff07825 */ /* 0x000fc600078e028a */
[----:B------:R4:W-:Y:S01]  /*3280*/  STS.U16 [R4+UR66+0x700], R11 ;  /* 0x0007000b04007988 */ /* 0x0009e20008000442 */
[----:B------:R-:W-:Y:S01]  /*3290*/  IMAD.WIDE R248, R249, 0x2, R136 ;  /* 0x00000002f9f87825 */ /* 0x000fe200078e0288 */
[----:B-1----:R-:W-:Y:S01]  /*32a0*/  PRMT R9, RZ, 0x7610, R9 ;  /* 0x00007610ff097816 */ /* 0x002fe20000000009 */
[----:B------:R-:W1:Y:S01]  /*32b0*/  LDC R41, c[0x0][0x3d8] ;  /* 0x0000f600ff297b82 */ /* 0x000e620000000800 */
[----:B------:R0:W-:Y:S04]  /*32c0*/  STS.U16 [R4+UR66+0xb00], R15 ;  /* 0x000b000f04007988 */ /* 0x0001e80008000442 */
[----:B------:R0:W-:Y:S01]  /*32d0*/  STS.U16 [R4+UR66+0xf00], R19 ;  /* 0x000f001304007988 */ /* 0x0001e20008000442 */
[----:B---3--:R-:W-:Y:S01]  /*32e0*/  PRMT R7, RZ, 0x7610, R7 ;  /* 0x00007610ff077816 */ /* 0x008fe20000000007 */
[----:B------:R-:W-:Y:S01]  /*32f0*/  IMAD.WIDE R246, R245, 0x2, R138 ;  /* 0x00000002f5f67825 */ /* 0x000fe200078e028a */
[----:B----4-:R-:W-:Y:S01]  /*3300*/  PRMT R11, RZ, 0x7610, R11 ;  /* 0x00007610ff0b7816 */ /* 0x010fe2000000000b */
[----:B------:R3:W-:Y:S01]  /*3310*/  STS.U16 [R4+UR66+0x1300], R23 ;  /* 0x0013001704007988 */ /* 0x0007e20008000442 */
[----:B------:R-:W-:Y:S01]  /*3320*/  LOP3.LUT R30, R144, 0xf, RZ, 0xc0, !PT ;  /* 0x0000000f901e7812 */ /* 0x000fe200078ec0ff */
[----:B------:R-:W-:Y:S01]  /*3330*/  IMAD.WIDE R236, R235, 0x2, R138 ;  /* 0x00000002ebec7825 */ /* 0x000fe200078e028a */
[----:B0-----:R-:W-:Y:S01]  /*3340*/  PRMT R15, RZ, 0x7610, R15 ;  /* 0x00007610ff0f7816 */ /* 0x001fe2000000000f */
[----:B------:R0:W-:Y:S01]  /*3350*/  STS.U16 [R4+UR66+0x1700], R27 ;  /* 0x0017001b04007988 */ /* 0x0001e20008000442 */
[----:B------:R-:W4:Y:S01]  /*3360*/  LDC R45, c[0x0][0x3d8] ;  /* 0x0000f600ff2d7b82 */ /* 0x000f220000000800 */
[----:B------:R-:W-:-:S02]  /*3370*/  PRMT R19, RZ, 0x7610, R19 ;  /* 0x00007610ff137816 */ /* 0x000fc40000000013 */
[----:B------:R-:W-:Y:S01]  /*3380*/  STS.U16 [R4+UR66+0x7f00], R94 ;  /* 0x007f005e04007988 */ /* 0x000fe20008000442 */
[----:B---3--:R-:W-:-:S03]  /*3390*/  PRMT R23, RZ, 0x7610, R23 ;  /* 0x00007610ff177816 */ /* 0x008fc60000000017 */
[----:B------:R3:W-:Y:S01]  /*33a0*/  STS.U16 [R4+UR66+0x1b00], R31 ;  /* 0x001b001f04007988 */ /* 0x0007e20008000442 */
[----:B------:R-:W-:Y:S01]  /*33b0*/  LEA.HI R34, R144, 0xb8, RZ, 0x1c ;  /* 0x000000b890227811 */ /* 0x000fe200078fe0ff */
[----:B------:R-:W-:Y:S01]  /*33c0*/  IMAD R32, R32, UR12, RZ ;  /* 0x0000000c20207c24 */ /* 0x000fe2000f8e02ff */
[----:B0-----:R-:W-:Y:S01]  /*33d0*/  PRMT R27, RZ, 0x7610, R27 ;  /* 0x00007610ff1b7816 */ /* 0x001fe2000000001b */
[----:B------:R0:W-:Y:S01]  /*33e0*/  STS.U16 [R4+UR66+0x1f00], R35 ;  /* 0x001f002304007988 */ /* 0x0001e20008000442 */
[----:B------:R-:W-:Y:S01]  /*33f0*/  LEA.HI R36, R144, 0xf8, RZ, 0x1c ;  /* 0x000000f890247811 */ /* 0x000fe200078fe0ff */
[----:B------:R-:W1:Y:S02]  /*3400*/  LDC R50, c[0x0][0x3d8] ;  /* 0x0000f600ff327b82 */ /* 0x000e640000000800 */
[----:B------:R2:W-:Y:S01]  /*3410*/  STS.U16 [R4+UR66+0x2300], R39 ;  /* 0x0023002704007988 */ /* 0x0005e20008000442 */
[----:B---3--:R-:W-:-:S03]  /*3420*/  PRMT R31, RZ, 0x7610, R31 ;  /* 0x00007610ff1f7816 */ /* 0x008fc6000000001f */
[----:B------:R-:W-:Y:S01]  /*3430*/  STS.U16 [R4+UR66+0x2700], R43 ;  /* 0x0027002b04007988 */ /* 0x000fe20008000442 */
[----:B0-----:R-:W-:Y:S01]  /*3440*/  PRMT R35, RZ, 0x7610, R35 ;  /* 0x00007610ff237816 */ /* 0x001fe20000000023 */
[----:B------:R-:W0:Y:S02]  /*3450*/  LDC R54, c[0x0][0x3d8] ;  /* 0x0000f600ff367b82 */ /* 0x000e240000000800 */
[----:B------:R-:W-:Y:S04]  /*3460*/  STS.U16 [R4+UR66+0x2b00], R47 ;  /* 0x002b002f04007988 */ /* 0x000fe80008000442 */
[----:B------:R3:W-:Y:S02]  /*3470*/  STS.U16 [R4+UR66+0x2f00], R51 ;  /* 0x002f003304007988 */ /* 0x0007e40008000442 */
[----:B--2---:R-:W2:Y:S02]  /*3480*/  LDC R39, c[0x0][0x3c4] ;  /* 0x0000f100ff277b82 */ /* 0x004ea40000000800 */
[----:B------:R0:W-:Y:S04]  /*3490*/  STS.U16 [R4+UR66+0x3300], R55 ;  /* 0x0033003704007988 */ /* 0x0001e80008000442 */
[----:B------:R0:W-:Y:S02]  /*34a0*/  STS.U16 [R4+UR66+0x3700], R59 ;  /* 0x0037003b04007988 */ /* 0x0001e40008000442 */
[----:B---3--:R-:W3:Y:S02]  /*34b0*/  LDC R51, c[0x0][0x3c4] ;  /* 0x0000f100ff337b82 */ /* 0x008ee40000000800 */
[----:B------:R0:W-:Y:S04]  /*34c0*/  STS.U16 [R4+UR66+0x3b00], R63 ;  /* 0x003b003f04007988 */ /* 0x0001e80008000442 */
[----:B------:R-:W-:Y:S02]  /*34d0*/  STS.U16 [R4+UR66+0x3f00], R67 ;  /* 0x003f004304007988 */ /* 0x000fe40008000442 */
[----:B------:R-:W1:Y:S02]  /*34e0*/  LDC R43, c[0x0][0x3c4] ;  /* 0x0000f100ff2b7b82 */ /* 0x000e640000000800 */
[----:B------:R-:W-:Y:S04]  /*34f0*/  STS.U16 [R4+UR66+0x4300], R71 ;  /* 0x0043004704007988 */ /* 0x000fe80008000442 */
[----:B------:R-:W-:Y:S02]  /*3500*/  STS.U16 [R4+UR66+0x4700], R75 ;  /* 0x0047004b04007988 */ /* 0x000fe40008000442 */
[----:B------:R-:W4:Y:S02]  /*3510*/  LDC R47, c[0x0][0x3c4] ;  /* 0x0000f100ff2f7b82 */ /* 0x000f240000000800 */
[----:B------:R-:W-:Y:S01]  /*3520*/  STS.U16 [R4+UR66+0x4b00], R79 ;  /* 0x004b004f04007988 */ /* 0x000fe20008000442 */
[----:B--2---:R-:W-:-:S03]  /*3530*/  IMAD.SHL.U32 R39, R39, 0x8, RZ ;  /* 0x0000000827277824 */ /* 0x004fc600078e00ff */
[----:B------:R-:W-:Y:S01]  /*3540*/  STS.U16 [R4+UR66+0x4f00], R83 ;  /* 0x004f005304007988 */ /* 0x000fe20008000442 */
[C---:B------:R-:W-:Y:S01]  /*3550*/  IMAD.WIDE R172, R39.reuse, 0x2, R138 ;  /* 0x0000000227ac7825 */ /* 0x040fe200078e028a */
[----:B0-----:R-:W0:Y:S02]  /*3560*/  LDC R55, c[0x0][0x3d8] ;  /* 0x0000f600ff377b82 */ /* 0x001e240000000800 */
[----:B------:R-:W-:Y:S01]  /*3570*/  STS.U16 [R4+UR66+0x5300], R93 ;  /* 0x0053005d04007988 */ /* 0x000fe20008000442 */
[----:B------:R-:W-:-:S03]  /*3580*/  IMAD.WIDE R170, R39, 0x2, R136 ;  /* 0x0000000227aa7825 */ /* 0x000fc600078e0288 */
[----:B------:R-:W-:Y:S01]  /*3590*/  STS.U16 [R4+UR66+0x5700], R105 ;  /* 0x0057006904007988 */ /* 0x000fe20008000442 */
[----:B---3--:R-:W-:Y:S01]  /*35a0*/  IMAD.WIDE R168, R51, 0x2, R138 ;  /* 0x0000000233a87825 */ /* 0x008fe200078e028a */
[----:B------:R-:W2:Y:S02]  /*35b0*/  LDC R59, c[0x0][0x3d8] ;  /* 0x0000f600ff3b7b82 */ /* 0x000ea40000000800 */
[----:B------:R-:W-:Y:S01]  /*35c0*/  STS.U16 [R4+UR66+0x5b00], R106 ;  /* 0x005b006a04007988 */ /* 0x000fe20008000442 */
[----:B-1----:R-:W-:-:S03]  /*35d0*/  IMAD R43, R43, 0xa, RZ ;  /* 0x0000000a2b2b7824 */ /* 0x002fc600078e02ff */
[----:B------:R-:W-:Y:S01]  /*35e0*/  STS.U16 [R4+UR66+0x5f00], R116 ;  /* 0x005f007404007988 */ /* 0x000fe20008000442 */
[C---:B------:R-:W-:Y:S01]  /*35f0*/  IMAD.WIDE R160, R43.reuse, 0x2, R138 ;  /* 0x000000022ba07825 */ /* 0x040fe200078e028a */
[----:B------:R-:W1:Y:S02]  /*3600*/  LDC R63, c[0x0][0x3d8] ;  /* 0x0000f600ff3f7b82 */ /* 0x000e640000000800 */
[----:B------:R-:W-:Y:S01]  /*3610*/  STS.U16 [R4+UR66+0x6300], R120 ;  /* 0x0063007804007988 */ /* 0x000fe20008000442 */
[----:B------:R-:W-:-:S03]  /*3620*/  IMAD.WIDE R158, R43, 0x2, R136 ;  /* 0x000000022b9e7825 */ /* 0x000fc600078e0288 */
[----:B------:R-:W-:Y:S01]  /*3630*/  STS.U16 [R4+UR66+0x6700], R124 ;  /* 0x0067007c04007988 */ /* 0x000fe20008000442 */
[----:B----4-:R-:W-:-:S03]  /*3640*/  IMAD R47, R47, 0xc, RZ ;  /* 0x0000000c2f2f7824 */ /* 0x010fc600078e02ff */
[----:B------:R-:W-:Y:S01]  /*3650*/  STS.U16 [R4+UR66+0x6b00], R128 ;  /* 0x006b008004007988 */ /* 0x000fe20008000442 */
[----:B------:R-:W-:-:S03]  /*3660*/  IMAD.WIDE R152, R47, 0x2, R138 ;  /* 0x000000022f987825 */ /* 0x000fc600078e028a */
[----:B------:R-:W-:Y:S01]  /*3670*/  STS.U16 [R4+UR66+0x6f00], R133 ;  /* 0x006f008504007988 */ /* 0x000fe20008000442 */
[----:B------:R-:W-:-:S03]  /*3680*/  IMAD.WIDE R150, R47, 0x2, R136 ;  /* 0x000000022f967825 */ /* 0x000fc600078e0288 */
[----:B------:R-:W-:Y:S04]  /*3690*/  STS.U16 [R4+UR66+0x7300], R140 ;  /* 0x0073008c04007988 */ /* 0x000fe80008000442 */
[----:B------:R-:W-:Y:S04]  /*36a0*/  STS.U16 [R4+UR66+0x7700], R141 ;  /* 0x0077008d04007988 */ /* 0x000fe80008000442 */
[----:B------:R3:W-:Y:S01]  /*36b0*/  STS.U16 [R4+UR66+0x7b00], R86 ;  /* 0x007b005604007988 */ /* 0x0007e20008000442 */
[----:B------:R-:W-:-:S04]  /*36c0*/  IMAD.WIDE R238, R239, 0x2, R136 ;  /* 0x00000002efee7825 */ /* 0x000fc800078e0288 */
[----:B------:R-:W-:Y:S01]  /*36d0*/  IMAD.WIDE R244, R245, 0x2, R136 ;  /* 0x00000002f5f47825 */ /* 0x000fe200078e0288 */
[----:B------:R-:W4:Y:S02]  /*36e0*/  FENCE.VIEW.ASYNC.T ;  /* 0x00000000000073c6 */ /* 0x000f240000000200 */
[----:B----4-:R-:W-:Y:S01]  /*36f0*/  BAR.SYNC.DEFER_BLOCKING 0x0 ;  /* 0x0000000000007b1d */ /* 0x010fe20000010000 */
[----:B---3--:R-:W-:Y:S01]  /*3700*/  PRMT R4, RZ, 0x7610, R4 ;  /* 0x00007610ff047816 */ /* 0x008fe20000000004 */
[----:B------:R-:W-:Y:S01]  /*3710*/  IMAD.WIDE R234, R235, 0x2, R136 ;  /* 0x00000002ebea7825 */ /* 0x000fe200078e0288 */
[----:B------:R-:W-:-:S05]  /*3720*/  LOP3.LUT R39, R144, 0x40, RZ, 0xc0, !PT ;  /* 0x0000004090277812 */ /* 0x000fca00078ec0ff */
[----:B------:R-:W3:Y:S01]  /*3730*/  LDC R43, c[0x0][0x3d8] ;  /* 0x0000f600ff2b7b82 */ /* 0x000ee20000000800 */
[----:B------:R-:W-:Y:S01]  /*3740*/  STL.64 [R1+0x50], R172 ;  /* 0x000050ac01007387 */ /* 0x000fe20000100a00 */
[----:B------:R-:W-:-:S03]  /*3750*/  IMAD R30, R30, UR73, RZ ;  /* 0x000000491e1e7c24 */ /* 0x000fc6000f8e02ff */
[----:B------:R-:W-:Y:S03]  /*3760*/  STL.64 [R1+0x48], R170 ;  /* 0x000048aa01007387 */ /* 0x000fe60000100a00 */
[----:B------:R-:W4:Y:S01]  /*3770*/  LDC R47, c[0x0][0x3d8] ;  /* 0x0000f600ff2f7b82 */ /* 0x000f220000000800 */
[----:B------:R-:W-:Y:S07]  /*3780*/  STL.64 [R1+0x60], R168 ;  /* 0x000060a801007387 */ /* 0x000fee0000100a00 */
[----:B------:R-:W0:Y:S01]  /*3790*/  LDC R51, c[0x0][0x3d8] ;  /* 0x0000f600ff337b82 */ /* 0x000e220000000800 */
[----:B------:R-:W-:Y:S04]  /*37a0*/  STL.64 [R1+0x58], R166 ;  /* 0x000058a601007387 */ /* 0x000fe80000100a00 */
[----:B------:R-:W1:Y:S02]  /*37b0*/  FENCE.VIEW.ASYNC.S ;  /* 0x00000000000073c6 */ /* 0x000e640000000000 */
[----:B-1----:R1:W1:Y:S02]  /*37c0*/  @!UP2 SYNCS.EXCH.64 URZ, [UR68], UR8 ;  /* 0x0000000844ffa5b2 */ /* 0x0022640008000100 */
[----:B-1----:R-:W-:Y:S01]  /*37d0*/  BAR.SYNC.DEFER_BLOCKING 0x0 ;  /* 0x0000000000007b1d */ /* 0x002fe20000010000 */
[----:B------:R-:W-:-:S05]  /*37e0*/  LEA R134, R39, R134, 0x5 ;  /* 0x0000008627867211 */ /* 0x000fca00078e28ff */
[----:B------:R-:W-:Y:S01]  /*37f0*/  STL.64 [R1+0x40], R164 ;  /* 0x000040a401007387 */ /* 0x000fe20000100a00 */
[----:B------:R-:W1:Y:S03]  /*3800*/  LDCU UR8, c[0x0][0x3d0] ;  /* 0x00007a00ff0877ac */ /* 0x000e660008000800 */
[----:B------:R-:W-:Y:S01]  /*3810*/  STL.64 [R1+0x38], R162 ;  /* 0x000038a201007387 */ /* 0x000fe20000100a00 */
[----:B------:R-:W0:Y:S03]  /*3820*/  LDC R67, c[0x0][0x3d8] ;  /* 0x0000f600ff437b82 */ /* 0x000e260000000800 */
[----:B------:R-:W-:Y:S05]  /*3830*/  STL.64 [R1+0x30], R160 ;  /* 0x000030a001007387 */ /* 0x000fea0000100a00 */
[----:B------:R-:W0:Y:S01]  /*3840*/  LDC R71, c[0x0][0x3d8] ;  /* 0x0000f600ff477b82 */ /* 0x000e220000000800 */
[----:B------:R-:W2:Y:S04]  /*3850*/  @P2 LDG.E.U16 R37, desc[UR4][R138.64] ;  /* 0x000000048a252981 */ /* 0x000ea8000c1e1500 */
[----:B------:R-:W2:Y:S03]  /*3860*/  @P2 LDG.E.U16 R33, desc[UR4][R136.64] ;  /* 0x0000000488212981 */ /* 0x000ea6000c1e1500 */
[----:B------:R-:W0:Y:S01]  /*3870*/  LDC R75, c[0x0][0x3d8] ;  /* 0x0000f600ff4b7b82 */ /* 0x000e220000000800 */
[----:B------:R-:W2:Y:S04]  /*3880*/  @P2 LDG.E.U16 R31, desc[UR4][R172.64] ;  /* 0x00000004ac1f2981 */ /* 0x000ea8000c1e1500 */
[----:B------:R-:W2:Y:S03]  /*3890*/  @P2 LDG.E.U16 R35, desc[UR4][R170.64] ;  /* 0x00000004aa232981 */ /* 0x000ea6000c1e1500 */
[----:B------:R-:W0:Y:S01]  /*38a0*/  LDC R79, c[0x0][0x3d8] ;  /* 0x0000f600ff4f7b82 */ /* 0x000e220000000800 */
[----:B------:R-:W2:Y:S04]  /*38b0*/  @P2 LDG.E.U16 R29, desc[UR4][R168.64] ;  /* 0x00000004a81d2981 */ /* 0x000ea8000c1e1500 */
        /* <DEDUP_REMOVED lines=13> */
[----:B------:R0:W2:Y:S04]  /*3990*/  @P2 LDG.E.U16 R13, desc[UR4][R152.64] ;  /* 0x00000004980d2981 */ /* 0x0000a8000c1e1500 */
[----:B------:R0:W2:Y:S04]  /*39a0*/  @P2 LDG.E.U16 R15, desc[UR4][R150.64] ;  /* 0x00000004960f2981 */ /* 0x0000a8000c1e1500 */
        /* <DEDUP_REMOVED lines=11> */
[----:B------:R-:W2:Y:S01]  /*3a60*/  @P2 LDG.E.U16 R5, desc[UR4][R234.64] ;  /* 0x00000004ea052981 */ /* 0x000ea2000c1e1500 */
[----:B-1----:R-:W-:Y:S01]  /*3a70*/  UIMAD UR8, UR13, UR8, URZ ;  /* 0x000000080d0872a4 */ /* 0x002fe2000f8e02ff */
[----:B------:R-:W-:Y:S01]  /*3a80*/  IMAD.SHL.U32 R39, R30, 0x2, RZ ;  /* 0x000000021e277824 */ /* 0x000fe200078e00ff */
[----:B------:R-:W1:Y:S01]  /*3a90*/  LDCU UR13, c[0x0][0x3d8] ;  /* 0x00007b00ff0d77ac */ /* 0x000e620008000800 */
[----:B------:R-:W-:Y:S01]  /*3aa0*/  STL.64 [R1+0x28], R158 ;  /* 0x0000289e01007387 */ /* 0x000fe20000100a00 */
[----:B------:R-:W-:-:S03]  /*3ab0*/  USHF.L.U32 UR6, UR8, 0x1, URZ ;  /* 0x0000000108067899 */ /* 0x000fc600080006ff */
[----:B------:R-:W-:Y:S01]  /*3ac0*/  STL.64 [R1+0x20], R156 ;  /* 0x0000209c01007387 */ /* 0x000fe20000100a00 */
[----:B------:R-:W-:Y:S01]  /*3ad0*/  UIMAD.WIDE UR8, UR8, 0x2, URZ ;  /* 0x00000002080878a5 */ /* 0x000fe2000f8e02ff */
[----:B------:R-:W-:Y:S02]  /*3ae0*/  IMAD.HI R30, R30, 0x2, RZ ;  /* 0x000000021e1e7827 */ /* 0x000fe400078e02ff */
[----:B------:R-:W-:Y:S04]  /*3af0*/  STL.64 [R1+0x18], R154 ;  /* 0x0000189a01007387 */ /* 0x000fe80000100a00 */
[----:B------:R0:W-:Y:S04]  /*3b00*/  STL.64 [R1+0x10], R152 ;  /* 0x0000109801007387 */ /* 0x0001e80000100a00 */
[----:B------:R-:W1:Y:S01]  /*3b10*/  LDCU UR8, c[0x0][0x3d8] ;  /* 0x00007b00ff0877ac */ /* 0x000e620008000800 */
[----:B------:R1:W-:Y:S01]  /*3b20*/  STL.64 [R1+0x8], R150 ;  /* 0x0000089601007387 */ /* 0x0003e20000100a00 */
[C---:B------:R-:W-:Y:S01]  /*3b30*/  LOP3.LUT R58, R134.reuse, 0x10, RZ, 0x3c, !PT ;  /* 0x00000010863a7812 */ /* 0x040fe200078e3cff */
[----:B------:R-:W-:Y:S01]  /*3b40*/  VOTEU.ALL UP2, P1 ;  /* 0x0000000000ff7886 */ /* 0x000fe20000840000 */
[C---:B------:R-:W-:Y:S01]  /*3b50*/  LOP3.LUT R56, R134.reuse, 0x20, RZ, 0x3c, !PT ;  /* 0x0000002086387812 */ /* 0x040fe200078e3cff */
[----:B------:R-:W-:Y:S01]  /*3b60*/  VOTEU.ALL UP3, P1 ;  /* 0x0000000000ff7886 */ /* 0x000fe20000860000 */
[----:B------:R-:W-:Y:S01]  /*3b70*/  LOP3.LUT R233, R134, 0x60, RZ, 0x3c, !PT ;  /* 0x0000006086e97812 */ /* 0x000fe200078e3cff */
[----:B------:R-:W-:Y:S01]  /*3b80*/  STL.64 [R1], R110 ;  /* 0x0000006e01007387 */ /* 0x000fe20000100a00 */
[----:B0-----:R-:W-:Y:S01]  /*3b90*/  IADD3 R153, P3, P4, R39, UR6, R48 ;  /* 0x0000000627997c10 */ /* 0x001fe2000fc7e030 */
[----:B------:R-:W0:Y:S01]  /*3ba0*/  LDCU UR6, c[0x0][0x3d8] ;  /* 0x00007b00ff0677ac */ /* 0x000e220008000800 */
[----:B------:R-:W2:Y:S02]  /*3bb0*/  LDC R48, c[0x0][0x3d8] ;  /* 0x0000f600ff307b82 */ /* 0x000ea40000000800 */
[----:B------:R-:W-:-:S02]  /*3bc0*/  IADD3.X R49, PT, PT, R30, UR9, R49, P3, P4 ;  /* 0x000000091e317c10 */ /* 0x000fc40009fe8431 */
[----:B------:R-:W-:-:S04]  /*3bd0*/  SHF.R.U32.HI R30, RZ, 0x4, R144 ;  /* 0x00000004ff1e7819 */ /* 0x000fc80000011690 */
[----:B------:R-:W-:-:S05]  /*3be0*/  SGXT.U32 R30, R30, 0x3 ;  /* 0x000000031e1e781a */ /* 0x000fca0000000000 */
[----:B------:R-:W-:-:S04]  /*3bf0*/  IMAD R38, R30, UR11, RZ ;  /* 0x0000000b1e267c24 */ /* 0x000fc8000f8e02ff */
[----:B------:R-:W-:-:S05]  /*3c00*/  IMAD R39, R41, 0x8, R38 ;  /* 0x0000000829277824 */ /* 0x000fca00078e0226 */
[----:B------:R-:W-:-:S05]  /*3c10*/  LEA R40, R40, R39, 0x3 ;  /* 0x0000002728287211 */ /* 0x000fca00078e18ff */
[----:B---3--:R-:W-:-:S04]  /*3c20*/  IMAD R41, R43, 0x8, R40 ;  /* 0x000000082b297824 */ /* 0x008fc800078e0228 */
[----:B------:R-:W-:Y:S01]  /*3c30*/  IMAD R42, R42, 0x8, R41 ;  /* 0x000000082a2a7824 */ /* 0x000fe200078e0229 */
[----:B------:R-:W-:-:S04]  /*3c40*/  LEA.HI R30, R144, 0x78, RZ, 0x1c ;  /* 0x00000078901e7811 */ /* 0x000fc800078fe0ff */
[----:B------:R-:W-:Y:S01]  /*3c50*/  LEA R43, R45, R42, 0x3 ;  /* 0x0000002a2d2b7211 */ /* 0x000fe200078e18ff */
[----:B-1----:R-:W-:-:S04]  /*3c60*/  IMAD R45, R30, UR13, RZ ;  /* 0x0000000d1e2d7c24 */ /* 0x002fc8000f8e02ff */
[----:B------:R-:W-:-:S04]  /*3c70*/  IMAD R44, R44, 0x8, R43 ;  /* 0x000000082c2c7824 */ /* 0x000fc800078e022b */
[----:B----4-:R-:W-:Y:S02]  /*3c80*/  IMAD R30, R47, 0x10, R44 ;  /* 0x000000102f1e7824 */ /* 0x010fe400078e022c */
[----:B0-----:R-:W-:-:S03]  /*3c90*/  IMAD R46, R34, UR6, RZ ;  /* 0x00000006222e7c24 */ /* 0x001fc6000f8e02ff */
[----:B------:R-:W-:Y:S01]  /*3ca0*/  LEA R34, R51, R30, 0x3 ;  /* 0x0000001e33227211 */ /* 0x000fe200078e18ff */
[----:B------:R-:W-:Y:S01]  /*3cb0*/  IMAD R47, R36, UR8, RZ ;  /* 0x00000008242f7c24 */ /* 0x000fe2000f8e02ff */
[----:B------:R-:W-:-:S03]  /*3cc0*/  LEA R198, P6, R32, R153, 0x1 ;  /* 0x0000009920c67211 */ /* 0x000fc600078c08ff */
[----:B------:R-:W-:Y:S01]  /*3cd0*/  IMAD R36, R53, 0x8, R34 ;  /* 0x0000000835247824 */ /* 0x000fe200078e0222 */
[----:B------:R-:W-:Y:S02]  /*3ce0*/  LEA.HI.X.SX32 R199, R32, R49, 0x1, P6 ;  /* 0x0000003120c77211 */ /* 0x000fe400030f0eff */
[CC--:B------:R-:W-:Y:S01]  /*3cf0*/  LEA R214, P3, R38.reuse, R153.reuse, 0x1 ;  /* 0x0000009926d67211 */ /* 0x0c0fe200078608ff */
[----:B------:R-:W-:Y:S01]  /*3d00*/  IMAD R32, R55, 0x8, R36 ;  /* 0x0000000837207824 */ /* 0x000fe200078e0224 */
[----:B------:R-:W-:Y:S02]  /*3d10*/  LEA R182, P5, R45, R153, 0x1 ;  /* 0x000000992db67211 */ /* 0x000fe400078a08ff */
[----:B------:R-:W-:Y:S02]  /*3d20*/  LEA.HI.X.SX32 R215, R38, R49, 0x1, P3 ;  /* 0x0000003126d77211 */ /* 0x000fe400018f0eff */
[----:B------:R-:W-:Y:S02]  /*3d30*/  LEA R38, R57, R32, 0x3 ;  /* 0x0000002039267211 */ /* 0x000fe400078e18ff */
[----:B------:R-:W-:-:S02]  /*3d40*/  LEA R150, P3, R47, R153, 0x1 ;  /* 0x000000992f967211 */ /* 0x000fc400078608ff */
[----:B------:R-:W-:Y:S02]  /*3d50*/  LEA R212, P6, R39, R153, 0x1 ;  /* 0x0000009927d47211 */ /* 0x000fe400078c08ff */
[-C--:B------:R-:W-:Y:S01]  /*3d60*/  LEA.HI.X.SX32 R183, R45, R49.reuse, 0x1, P5 ;  /* 0x000000312db77211 */ /* 0x080fe200028f0eff */
[----:B--2---:R-:W-:Y:S01]  /*3d70*/  IMAD R45, R59, 0x8, R38 ;  /* 0x000000083b2d7824 */ /* 0x004fe200078e0226 */
[-C--:B------:R-:W-:Y:S02]  /*3d80*/  LEA.HI.X.SX32 R151, R47, R49.reuse, 0x1, P3 ;  /* 0x000000312f977211 */ /* 0x080fe400018f0eff */
[----:B------:R-:W-:Y:S01]  /*3d90*/  LEA.HI.X.SX32 R213, R39, R49, 0x1, P6 ;  /* 0x0000003127d57211 */ /* 0x000fe200030f0eff */
[----:B------:R-:W-:Y:S01]  /*3da0*/  IMAD R39, R48, 0x8, R45 ;  /* 0x0000000830277824 */ /* 0x000fe200078e022d */
[-C--:B------:R-:W-:Y:S02]  /*3db0*/  LEA R166, P4, R46, R153.reuse, 0x1 ;  /* 0x000000992ea67211 */ /* 0x080fe400078808ff */
[----:B------:R-:W-:-:S02]  /*3dc0*/  LEA R210, P3, R40, R153, 0x1 ;  /* 0x0000009928d27211 */ /* 0x000fc400078608ff */
[-C--:B------:R-:W-:Y:S02]  /*3dd0*/  LEA.HI.X.SX32 R167, R46, R49.reuse, 0x1, P4 ;  /* 0x000000312ea77211 */ /* 0x080fe400020f0eff */
[----:B------:R-:W-:Y:S02]  /*3de0*/  LEA.HI.X.SX32 R211, R40, R49, 0x1, P3 ;  /* 0x0000003128d37211 */ /* 0x000fe400018f0eff */
[C---:B------:R-:W-:Y:S02]  /*3df0*/  LEA R206, P4, R41.reuse, R153, 0x1 ;  /* 0x0000009929ce7211 */ /* 0x040fe400078808ff */
[----:B------:R-:W-:Y:S02]  /*3e00*/  LEA R40, R50, R39, 0x4 ;  /* 0x0000002732287211 */ /* 0x000fe400078e20ff */
[----:B------:R-:W-:Y:S02]  /*3e10*/  LEA.HI.X.SX32 R207, R41, R49, 0x1, P4 ;  /* 0x0000003129cf7211 */ /* 0x000fe400020f0eff */
[-C--:B------:R-:W-:Y:S01]  /*3e20*/  LEA R204, P3, R42, R153.reuse, 0x1 ;  /* 0x000000992acc7211 */ /* 0x080fe200078608ff */
[----:B------:R-:W-:Y:S01]  /*3e30*/  IMAD R41, R61, 0x8, R40 ;  /* 0x000000083d297824 */ /* 0x000fe200078e0228 */
[----:B------:R-:W-:-:S02]  /*3e40*/  LEA R202, P4, R43, R153, 0x1 ;  /* 0x000000992bca7211 */ /* 0x000fc400078808ff */
[----:B------:R-:W-:Y:S01]  /*3e50*/  LEA.HI.X.SX32 R205, R42, R49, 0x1, P3 ;  /* 0x000000312acd7211 */ /* 0x000fe200018f0eff */
[----:B------:R-:W-:Y:S01]  /*3e60*/  IMAD R42, R52, 0x8, R41 ;  /* 0x00000008342a7824 */ /* 0x000fe200078e0229 */
[----:B------:R-:W-:Y:S01]  /*3e70*/  LEA R196, P3, R30, R153, 0x1 ;  /* 0x000000991ec47211 */ /* 0x000fe200078608ff */
[----:B------:R-:W-:-:S04]  /*3e80*/  @!UP1 UIADD3 UR8, UPT, UPT, -UR10, 0x100000, URZ ;  /* 0x001000000a089890 */ /* 0x000fc8000fffe1ff */
[----:B------:R-:W-:Y:S02]  /*3e90*/  @!UP1 USHF.L.U32 UR9, UR8, 0xb, URZ ;  /* 0x0000000b08099899 */ /* 0x000fe400080006ff */
[----:B------:R-:W-:Y:S01]  /*3ea0*/  @!UP1 USHF.L.U32 UR8, UR8, 0x1, URZ ;  /* 0x0000000108089899 */ /* 0x000fe200080006ff */
[-C--:B------:R-:W-:Y:S02]  /*3eb0*/  LEA.HI.X.SX32 R203, R43, R49.reuse, 0x1, P4 ;  /* 0x000000312bcb7211 */ /* 0x080fe400020f0eff */
[----:B------:R-:W-:Y:S02]  /*3ec0*/  LEA.HI.X.SX32 R197, R30, R49, 0x1, P3 ;  /* 0x000000311ec57211 */ /* 0x000fe400018f0eff */
[-C--:B------:R-:W-:Y:S02]  /*3ed0*/  LEA R194, P4, R34, R153.reuse, 0x1 ;  /* 0x0000009922c27211 */ /* 0x080fe400078808ff */
[----:B------:R-:W-:Y:S02]  /*3ee0*/  LEA R30, R63, R42, 0x3 ;  /* 0x0000002a3f1e7211 */ /* 0x000fe400078e18ff */
[----:B------:R-:W-:-:S02]  /*3ef0*/  LEA R200, P5, R44, R153, 0x1 ;  /* 0x000000992cc87211 */ /* 0x000fc400078a08ff */
[----:B------:R-:W-:Y:S01]  /*3f00*/  LEA.HI.X.SX32 R195, R34, R49, 0x1, P4 ;  /* 0x0000003122c37211 */ /* 0x000fe200020f0eff */
[----:B------:R-:W-:Y:S01]  /*3f10*/  IMAD R34, R65, 0x8, R30 ;  /* 0x0000000841227824 */ /* 0x000fe200078e021e */
[----:B------:R-:W-:Y:S01]  /*3f20*/  LEA R190, P3, R32, R153, 0x1 ;  /* 0x0000009920be7211 */ /* 0x000fe200078608ff */
[----:B------:R0:W1:Y:S01]  /*3f30*/  @!UP2 SYNCS.EXCH.64 URZ, [UR66+0xe008], UR8 ;  /* 0x00e0080842ffa5b2 */ /* 0x0000620008000100 */
[-C--:B------:R-:W-:Y:S02]  /*3f40*/  LEA.HI.X.SX32 R201, R44, R49.reuse, 0x1, P5 ;  /* 0x000000312cc97211 */ /* 0x080fe400028f0eff */
[----:B------:R-:W-:Y:S01]  /*3f50*/  LEA.HI.X.SX32 R191, R32, R49, 0x1, P3 ;  /* 0x0000003120bf7211 */ /* 0x000fe200018f0eff */
[----:B------:R-:W-:Y:S01]  /*3f60*/  IMAD R32, R67, 0x8, R34 ;  /* 0x0000000843207824 */ /* 0x000fe200078e0222 */
[-C--:B------:R-:W-:Y:S02]  /*3f70*/  LEA R192, P5, R36, R153.reuse, 0x1 ;  /* 0x0000009924c07211 */ /* 0x080fe400078a08ff */
[----:B------:R-:W-:-:S02]  /*3f80*/  LEA R188, P4, R38, R153, 0x1 ;  /* 0x0000009926bc7211 */ /* 0x000fc400078808ff */
[-C--:B------:R-:W-:Y:S02]  /*3f90*/  LEA.HI.X.SX32 R193, R36, R49.reuse, 0x1, P5 ;  /* 0x0000003124c17211 */ /* 0x080fe400028f0eff */
[----:B------:R-:W-:Y:S02]  /*3fa0*/  LEA R36, R69, R32, 0x3 ;  /* 0x0000002045247211 */ /* 0x000fe400078e18ff */
[----:B------:R-:W-:Y:S02]  /*3fb0*/  LEA.HI.X.SX32 R189, R38, R49, 0x1, P4 ;  /* 0x0000003126bd7211 */ /* 0x000fe400020f0eff */
[-C--:B------:R-:W-:Y:S01]  /*3fc0*/  LEA R186, P5, R45, R153.reuse, 0x1 ;  /* 0x000000992dba7211 */ /* 0x080fe200078a08ff */
[----:B------:R-:W-:Y:S01]  /*3fd0*/  IMAD R38, R71, 0x10, R36 ;  /* 0x0000001047267824 */ /* 0x000fe200078e0224 */
[-C--:B------:R-:W-:Y:S02]  /*3fe0*/  LEA R184, P3, R39, R153.reuse, 0x1 ;  /* 0x0000009927b87211 */ /* 0x080fe400078608ff */
[----:B------:R-:W-:-:S02]  /*3ff0*/  LEA R180, P4, R40, R153, 0x1 ;  /* 0x0000009928b47211 */ /* 0x000fc400078808ff */
[----:B------:R-:W-:Y:S01]  /*4000*/  LEA.HI.X.SX32 R187, R45, R49, 0x1, P5 ;  /* 0x000000312dbb7211 */ /* 0x000fe200028f0eff */
[----:B------:R-:W-:Y:S04]  /*4010*/  STS.U16 [R134+UR66+0x8000], R37 ;  /* 0x0080002586007988 */ /* 0x000fe80008000442 */
[----:B------:R-:W-:Y:S04]  /*4020*/  STS.U16 [R134+UR66+0x9000], R33 ;  /* 0x0090002186007988 */ /* 0x000fe80008000442 */
[----:B------:R-:W-:Y:S04]  /*4030*/  STS.U16 [R134+UR66+0x8400], R31 ;  /* 0x0084001f86007988 */ /* 0x000fe80008000442 */
[----:B------:R-:W-:Y:S04]  /*4040*/  STS.U16 [R134+UR66+0x9400], R35 ;  /* 0x0094002386007988 */ /* 0x000fe80008000442 */
[----:B------:R-:W-:Y:S04]  /*4050*/  STS.U16 [R58+UR66+0x8080], R29 ;  /* 0x0080801d3a007988 */ /* 0x000fe80008000442 */
[----:B------:R2:W-:Y:S04]  /*4060*/  STS.U16 [R58+UR66+0x9080], R28 ;  /* 0x0090801c3a007988 */ /* 0x0005e80008000442 */
[----:B------:R-:W-:Y:S04]  /*4070*/  STS.U16 [R58+UR66+0x8480], R27 ;  /* 0x0084801b3a007988 */ /* 0x000fe80008000442 */
[----:B------:R-:W-:Y:S01]  /*4080*/  STS.U16 [R58+UR66+0x9480], R26 ;  /* 0x0094801a3a007988 */ /* 0x000fe20008000442 */
[----:B--2---:R-:W-:-:S03]  /*4090*/  LOP3.LUT R28, R134, 0x30, RZ, 0x3c, !PT ;  /* 0x00000030861c7812 */ /* 0x004fc600078e3cff */
[----:B------:R-:W-:Y:S04]  /*40a0*/  STS.U16 [R56+UR66+0x8100], R25 ;  /* 0x0081001938007988 */ /* 0x000fe80008000442 */
[----:B------:R2:W-:Y:S01]  /*40b0*/  STS.U16 [R56+UR66+0x9100], R22 ;  /* 0x0091001638007988 */ /* 0x0005e20008000442 */
[----:B------:R-:W-:-:S03]  /*40c0*/  LEA.HI.X.SX32 R185, R39, R49, 0x1, P3 ;  /* 0x0000003127b97211 */ /* 0x000fc600018f0eff */
[----:B------:R-:W-:Y:S01]  /*40d0*/  STS.U16 [R56+UR66+0x8500], R23 ;  /* 0x0085001738007988 */ /* 0x000fe20008000442 */
[----:B------:R-:W-:-:S03]  /*40e0*/  LEA.HI.X.SX32 R181, R40, R49, 0x1, P4 ;  /* 0x0000003128b57211 */ /* 0x000fc600020f0eff */
[----:B------:R-:W-:Y:S01]  /*40f0*/  STS.U16 [R56+UR66+0x9500], R24 ;  /* 0x0095001838007988 */ /* 0x000fe20008000442 */
[----:B--2---:R-:W-:-:S03]  /*4100*/  LOP3.LUT R22, R134, 0x40, RZ, 0x3c, !PT ;  /* 0x0000004086167812 */ /* 0x004fc600078e3cff */
[----:B------:R-:W-:Y:S01]  /*4110*/  STS.U16 [R28+UR66+0x8180], R21 ;  /* 0x008180151c007988 */ /* 0x000fe20008000442 */
[-C--:B------:R-:W-:Y:S01]  /*4120*/  LEA R178, P5, R41, R153.reuse, 0x1 ;  /* 0x0000009929b27211 */ /* 0x080fe200078a08ff */
[----:B------:R-:W-:Y:S01]  /*4130*/  IMAD R39, R73, 0x8, R38 ;  /* 0x0000000849277824 */ /* 0x000fe200078e0226 */
[----:B------:R-:W-:Y:S01]  /*4140*/  LEA R174, P4, R30, R153, 0x1 ;  /* 0x000000991eae7211 */ /* 0x000fe200078808ff */
[----:B------:R2:W-:Y:S01]  /*4150*/  STS.U16 [R28+UR66+0x9180], R20 ;  /* 0x009180141c007988 */ /* 0x0005e20008000442 */
[----:B------:R-:W-:-:S04]  /*4160*/  @!UP1 UIADD3 UR10, UPT, UPT, -UR10, 0x100000, URZ ;  /* 0x001000000a0a9890 */ /* 0x000fc8000fffe1ff */
[----:B------:R-:W-:Y:S02]  /*4170*/  @!UP1 USHF.L.U32 UR11, UR10, 0xb, URZ ;  /* 0x0000000b0a0b9899 */ /* 0x000fe400080006ff */
[----:B------:R-:W-:Y:S01]  /*4180*/  @!UP1 USHF.L.U32 UR10, UR10, 0x1, URZ ;  /* 0x000000010a0a9899 */ /* 0x000fe200080006ff */
[----:B------:R-:W-:Y:S01]  /*4190*/  STS.U16 [R28+UR66+0x8580], R19 ;  /* 0x008580131c007988 */ /* 0x000fe20008000442 */
[----:B------:R-:W-:-:S03]  /*41a0*/  LEA.HI.X.SX32 R179, R41, R49, 0x1, P5 ;  /* 0x0000003129b37211 */ /* 0x000fc600028f0eff */
[----:B------:R-:W-:Y:S01]  /*41b0*/  STS.U16 [R28+UR66+0x9580], R18 ;  /* 0x009580121c007988 */ /* 0x000fe20008000442 */
[----:B--2---:R-:W-:-:S03]  /*41c0*/  LOP3.LUT R20, R134, 0x50, RZ, 0x3c, !PT ;  /* 0x0000005086147812 */ /* 0x004fc600078e3cff */
[----:B------:R2:W-:Y:S01]  /*41d0*/  STS.U16 [R22+UR66+0x8200], R17 ;  /* 0x0082001116007988 */ /* 0x0005e20008000442 */
[----:B------:R-:W-:Y:S02]  /*41e0*/  LEA R176, P3, R42, R153, 0x1 ;  /* 0x000000992ab07211 */ /* 0x000fe400078608ff */
[----:B------:R-:W-:Y:S01]  /*41f0*/  LEA.HI.X.SX32 R175, R30, R49, 0x1, P4 ;  /* 0x000000311eaf7211 */ /* 0x000fe200020f0eff */
[----:B------:R3:W-:Y:S01]  /*4200*/  STS.U16 [R22+UR66+0x9200], R14 ;  /* 0x0092000e16007988 */ /* 0x0007e20008000442 */
[----:B------:R-:W-:Y:S02]  /*4210*/  LEA R172, P5, R34, R153, 0x1 ;  /* 0x0000009922ac7211 */ /* 0x000fe400078a08ff */
[----:B------:R-:W-:Y:S01]  /*4220*/  LEA R30, R54, R39, 0x3 ;  /* 0x00000027361e7211 */ /* 0x000fe200078e18ff */
[----:B------:R3:W-:Y:S01]  /*4230*/  STS.U16 [R22+UR66+0x8600], R13 ;  /* 0x0086000d16007988 */ /* 0x0007e20008000442 */
[----:B------:R-:W-:-:S03]  /*4240*/  LOP3.LUT R232, R134, 0x70, RZ, 0x3c, !PT ;  /* 0x0000007086e87812 */ /* 0x000fc600078e3cff */
[----:B------:R3:W-:Y:S01]  /*4250*/  STS.U16 [R22+UR66+0x9600], R15 ;  /* 0x0096000f16007988 */ /* 0x0007e20008000442 */
[----:B------:R-:W-:-:S03]  /*4260*/  LEA.HI.X.SX32 R177, R42, R49, 0x1, P3 ;  /* 0x000000312ab17211 */ /* 0x000fc600018f0eff */
[----:B------:R3:W-:Y:S01]  /*4270*/  STS.U16 [R20+UR66+0x8280], R16 ;  /* 0x0082801014007988 */ /* 0x0007e20008000442 */
[----:B------:R-:W-:-:S03]  /*4280*/  LEA.HI.X.SX32 R173, R34, R49, 0x1, P5 ;  /* 0x0000003122ad7211 */ /* 0x000fc600028f0eff */
[----:B------:R3:W-:Y:S01]  /*4290*/  STS.U16 [R20+UR66+0x9280], R10 ;  /* 0x0092800a14007988 */ /* 0x0007e20008000442 */
[C---:B------:R-:W-:Y:S01]  /*42a0*/  LEA R170, P3, R32.reuse, R153, 0x1 ;  /* 0x0000009920aa7211 */ /* 0x040fe200078608ff */
[----:B------:R-:W-:Y:S02]  /*42b0*/  IMAD R34, R75, 0x8, R30 ;  /* 0x000000084b227824 */ /* 0x000fe400078e021e */
[----:B------:R3:W-:Y:S04]  /*42c0*/  STS.U16 [R20+UR66+0x8680], R8 ;  /* 0x0086800814007988 */ /* 0x0007e80008000442 */
[----:B------:R3:W-:Y:S01]  /*42d0*/  STS.U16 [R20+UR66+0x9680], R12 ;  /* 0x0096800c14007988 */ /* 0x0007e20008000442 */
[----:B------:R-:W-:-:S03]  /*42e0*/  LEA.HI.X.SX32 R171, R32, R49, 0x1, P3 ;  /* 0x0000003120ab7211 */ /* 0x000fc600018f0eff */
[----:B------:R3:W-:Y:S04]  /*42f0*/  STS.U16 [R233+UR66+0x8300], R2 ;  /* 0x00830002e9007988 */ /* 0x0007e80008000442 */
[----:B------:R3:W-:Y:S04]  /*4300*/  STS.U16 [R233+UR66+0x9300], R0 ;  /* 0x00930000e9007988 */ /* 0x0007e80008000442 */
[----:B------:R3:W-:Y:S04]  /*4310*/  STS.U16 [R233+UR66+0x8700], R6 ;  /* 0x00870006e9007988 */ /* 0x0007e80008000442 */
[----:B------:R3:W-:Y:S01]  /*4320*/  STS.U16 [R233+UR66+0x9700], R4 ;  /* 0x00970004e9007988 */ /* 0x0007e20008000442 */
[----:B------:R-:W-:-:S03]  /*4330*/  LEA R168, P4, R36, R153, 0x1 ;  /* 0x0000009924a87211 */ /* 0x000fc600078808ff */
[----:B------:R3:W-:Y:S01]  /*4340*/  STS.U16 [R232+UR66+0x8380], R11 ;  /* 0x0083800be8007988 */ /* 0x0007e20008000442 */
[----:B------:R-:W-:-:S03]  /*4350*/  IMAD R32, R77, 0x8, R34 ;  /* 0x000000084d207824 */ /* 0x000fc600078e0222 */
[----:B------:R3:W-:Y:S04]  /*4360*/  STS.U16 [R232+UR66+0x9380], R9 ;  /* 0x00938009e8007988 */ /* 0x0007e80008000442 */
[----:B------:R3:W-:Y:S04]  /*4370*/  STS.U16 [R232+UR66+0x8780], R7 ;  /* 0x00878007e8007988 */ /* 0x0007e80008000442 */
[----:B------:R3:W-:Y:S01]  /*4380*/  STS.U16 [R232+UR66+0x9780], R5 ;  /* 0x00978005e8007988 */ /* 0x0007e20008000442 */
[----:B-1----:R1:W-:Y:S06]  /*4390*/  MEMBAR.ALL.CTA ;  /* 0x0000000000007992 */ /* 0x0023ec0000008000 */
[----:B-1----:R-:W-:Y:S04]  /*43a0*/  FENCE.VIEW.ASYNC.S ;  /* 0x00000000000073c6 */ /* 0x002fe80000000000 */
[----:B------:R-:W1:Y:S02]  /*43b0*/  FENCE.VIEW.ASYNC.S ;  /* 0x00000000000073c6 */ /* 0x000e640000000000 */
[----:B-1----:R3:W1:Y:S01]  /*43c0*/  @!UP3 SYNCS.EXCH.64 URZ, [UR66+0xa000], UR10 ;  /* 0x00a0000a42ffb5b2 */ /* 0x0026620008000100 */
[----:B------:R-:W-:Y:S01]  /*43d0*/  LEA.HI.X.SX32 R169, R36, R49, 0x1, P4 ;  /* 0x0000003124a97211 */ /* 0x000fe200020f0eff */
[----:B------:R-:W-:Y:S01]  /*43e0*/  UISETP.EQ.U32.AND UP2, UPT, UR7, URZ, UP0 ;  /* 0x000000ff0700728c */ /* 0x000fe20008742070 */
[----:B------:R-:W-:-:S02]  /*43f0*/  LEA R164, P5, R38, R153, 0x1 ;  /* 0x0000009926a47211 */ /* 0x000fc400078a08ff */
[----:B------:R-:W-:Y:S02]  /*4400*/  LEA R160, P4, R30, R153, 0x1 ;  /* 0x000000991ea07211 */ /* 0x000fe400078808ff */
[----:B------:R-:W-:Y:S02]  /*4410*/  LEA R36, R79, R32, 0x3 ;  /* 0x000000204f247211 */ /* 0x000fe400078e18ff */
[-C--:B------:R-:W-:Y:S02]  /*4420*/  LEA.HI.X.SX32 R165, R38, R49.reuse, 0x1, P5 ;  /* 0x0000003126a57211 */ /* 0x080fe400028f0eff */
[----:B------:R-:W-:Y:S01]  /*4430*/  LEA.HI.X.SX32 R161, R30, R49, 0x1, P4 ;  /* 0x000000311ea17211 */ /* 0x000fe200020f0eff */
[----:B------:R-:W-:Y:S01]  /*4440*/  IMAD R30, R81, 0x8, R36 ;  /* 0x00000008511e7824 */ /* 0x000fe200078e0224 */
[CC--:B------:R-:W-:Y:S02]  /*4450*/  LEA R162, P3, R39.reuse, R153.reuse, 0x1 ;  /* 0x0000009927a27211 */ /* 0x0c0fe400078608ff */
[----:B------:R-:W-:Y:S01]  /*4460*/  LEA R158, P5, R34, R153, 0x1 ;  /* 0x00000099229e7211 */ /* 0x000fe200078a08ff */
[----:B0-----:R-:W-:Y:S01]  /*4470*/  @!UP2 UIADD3 UR9, UPT, UPT, UR66, 0x8000, URZ ;  /* 0x000080004209a890 */ /* 0x001fe2000fffe0ff */
[----:B------:R-:W-:-:S02]  /*4480*/  LEA.HI.X.SX32 R163, R39, R49, 0x1, P3 ;  /* 0x0000003127a37211 */ /* 0x000fc400018f0eff */
[----:B------:R-:W-:Y:S02]  /*4490*/  LEA.HI.X.SX32 R159, R34, R49, 0x1, P5 ;  /* 0x00000031229f7211 */ /* 0x000fe400028f0eff */
[-C--:B------:R-:W-:Y:S02]  /*44a0*/  LEA R156, P3, R32, R153.reuse, 0x1 ;  /* 0x00000099209c7211 */ /* 0x080fe400078608ff */
[-C--:B------:R-:W-:Y:S02]  /*44b0*/  LEA R154, P4, R36, R153.reuse, 0x1 ;  /* 0x00000099249a7211 */ /* 0x080fe400078808ff */
[----:B------:R-:W-:Y:S01]  /*44c0*/  LEA R152, P5, R30, R153, 0x1 ;  /* 0x000000991e987211 */ /* 0x000fe200078a08ff */
[----:B------:R-:W-:Y:S01]  /*44d0*/  @!UP2 USHF.R.U32.HI UR9, URZ, 0x4, UR9 ;  /* 0x00000004ff09a899 */ /* 0x000fe20008011609 */
[-C--:B------:R-:W-:Y:S02]  /*44e0*/  LEA.HI.X.SX32 R157, R32, R49.reuse, 0x1, P3 ;  /* 0x00000031209d7211 */ /* 0x080fe400018f0eff */
[----:B------:R-:W-:-:S02]  /*44f0*/  LEA.HI.X.SX32 R155, R36, R49, 0x1, P4 ;  /* 0x00000031249b7211 */ /* 0x000fc400020f0eff */
[----:B------:R-:W-:Y:S02]  /*4500*/  LEA.HI.X.SX32 R153, R30, R49, 0x1, P5 ;  /* 0x000000311e997211 */ /* 0x000fe400028f0eff */
[----:B--2---:R-:W-:Y:S02]  /*4510*/  PRMT R17, RZ, 0x7610, R17 ;  /* 0x00007610ff117816 */ /* 0x004fe40000000011 */
[----:B------:R-:W-:Y:S02]  /*4520*/  PRMT R19, RZ, 0x7610, R19 ;  /* 0x00007610ff137816 */ /* 0x000fe40000000013 */
[----:B------:R-:W-:Y:S02]  /*4530*/  PRMT R21, RZ, 0x7610, R21 ;  /* 0x00007610ff157816 */ /* 0x000fe40000000015 */
[----:B------:R-:W-:Y:S02]  /*4540*/  PRMT R23, RZ, 0x7610, R23 ;  /* 0x00007610ff177816 */ /* 0x000fe40000000017 */
[----:B------:R-:W-:-:S02]  /*4550*/  PRMT R25, RZ, 0x7610, R25 ;  /* 0x00007610ff197816 */ /* 0x000fc40000000019 */
[----:B------:R-:W-:Y:S02]  /*4560*/  PRMT R27, RZ, 0x7610, R27 ;  /* 0x00007610ff1b7816 */ /* 0x000fe4000000001b */
[----:B------:R-:W-:Y:S02]  /*4570*/  PRMT R29, RZ, 0x7610, R29 ;  /* 0x00007610ff1d7816 */ /* 0x000fe4000000001d */
        /* <DEDUP_REMOVED lines=24> */
[----:B------:R-:W-:Y:S01]  /*4700*/  PRMT R140, RZ, 0x7610, R140 ;  /* 0x00007610ff8c7816 */ /* 0x000fe2000000008c */
[----:B------:R-:W-:Y:S01]  /*4710*/  UMOV UR6, URZ ;  /* 0x000000ff00067c82 */ /* 0x000fe20008000000 */
[----:B------:R-:W-:Y:S02]  /*4720*/  UIADD3 UR8, UPT, UPT, UR66, 0xa000, URZ ;  /* 0x0000a00042087890 */ /* 0x000fe4000fffe0ff */
[----:B------:R-:W-:Y:S02]  /*4730*/  UIADD3 UR70, UPT, UPT, UR67, 0x100000, URZ ;  /* 0x0010000043467890 */ /* 0x000fe4000fffe0ff */
[----:B------:R-:W-:Y:S01]  /*4740*/  @!UP2 USGXT.U32 UR9, UR9, 0xe ;  /* 0x0000000e0909a89a */ /* 0x000fe20008000000 */
[----:B-1----:R-:W-:Y:S06]  /*4750*/  BAR.SYNC.DEFER_BLOCKING 0x0 ;  /* 0x0000000000007b1d */ /* 0x002fec0000010000 */
[----:B---3--:R-:W-:Y:S05]  /*4760*/  BRA.U !UP2, `(.L_x_6) ;  /* 0x000000050a907547 */ /* 0x008fea000b800000 */
[----:B------:R-:W-:Y:S02]  /*4770*/  USHF.R.U32.HI UR54, URZ, 0x4, UR66 ;  /* 0x00000004ff367899 */ /* 0x000fe40008011642 */
[----:B------:R-:W-:Y:S02]  /*4780*/  UIADD3 UR9, UPT, UPT, UR66, 0x8000, URZ ;  /* 0x0000800042097890 */ /* 0x000fe4000fffe0ff */
[----:B------:R-:W-:Y:S02]  /*4790*/  USGXT.U32 UR54, UR54, 0xe ;  /* 0x0000000e3636789a */ /* 0x000fe40008000000 */
[----:B------:R-:W-:Y:S02]  /*47a0*/  USHF.R.U32.HI UR9, URZ, 0x4, UR9 ;  /* 0x00000004ff097899 */ /* 0x000fe40008011609 */
[----:B------:R-:W-:Y:S02]  /*47b0*/  UIADD3 UR12, UP3, UPT, UR54, 0x80, URZ ;  /* 0x00000080360c7890 */ /* 0x000fe4000ff7e0ff */
[----:B------:R-:W-:Y:S01]  /*47c0*/  USGXT.U32 UR9, UR9, 0xe ;  /* 0x0000000e0909789a */ /* 0x000fe20008000000 */
[----:B------:R-:W-:Y:S01]  /*47d0*/  UMOV UR13, URZ ;  /* 0x000000ff000d7c82 */ /* 0x000fe20008000000 */
[----:B------:R-:W-:Y:S01]  /*47e0*/  UMOV UR18, UR8 ;  /* 0x0000000800127c82 */ /* 0x000fe20008000000 */
[----:B------:R-:W-:-:S02]  /*47f0*/  UIADD3.X UR13, UPT, UPT, UR13, 0x40004040, URZ, UP3, !UPT ;  /* 0x400040400d0d7890 */ /* 0x000fc40009ffe4ff */
[----:B------:R-:W-:Y:S02]  /*4800*/  UIADD3 UR48, UP3, UPT, UR9, 0x2, URZ ;  /* 0x0000000209307890 */ /* 0x000fe4000ff7e0ff */
[----:B------:R-:W-:Y:S02]  /*4810*/  UIADD3 UR50, UP6, UPT, UR9, 0x4, URZ ;  /* 0x0000000409327890 */ /* 0x000fe4000ffde0ff */
[----:B------:R-:W-:Y:S02]  /*4820*/  UIADD3.X UR49, UPT, UPT, UR6, 0x40004040, URZ, UP3, !UPT ;  /* 0x4000404006317890 */ /* 0x000fe40009ffe4ff */
[----:B------:R-:W-:Y:S01]  /*4830*/  UIADD3 UR42, UP5, UPT, UR9, 0x6, URZ ;  /* 0x00000006092a7890 */ /* 0x000fe2000ffbe0ff */
[----:B------:R-:W-:Y:S01]  /*4840*/  UMOV UR19, URZ ;  /* 0x000000ff00137c82 */ /* 0x000fe20008000000 */
[----:B------:R-:W-:Y:S01]  /*4850*/  UIADD3 UR22, UP4, UPT, UR9, 0x80, URZ ;  /* 0x0000008009167890 */ /* 0x000fe2000ff9e0ff */
[----:B------:R-:W-:Y:S01]  /*4860*/  UMOV UR52, 0x0 ;  /* 0x0000000000347882 */ /* 0x000fe20000000000 */
[----:B------:R-:W-:Y:S01]  /*4870*/  UMOV UR53, 0x4048010 ;  /* 0x0404801000357882 */ /* 0x000fe20000000000 */
[----:B------:R-:W-:Y:S01]  /*4880*/  UMOV UR65, UR18 ;  /* 0x0000001200417c82 */ /* 0x000fe20008000000 */
[----:B------:R-:W-:-:S02]  /*4890*/  UIADD3 UR30, UP3, UPT, UR9, 0x82, URZ ;  /* 0x00000082091e7890 */ /* 0x000fc4000ff7e0ff */
[----:B------:R-:W-:Y:S01]  /*48a0*/  UIADD3.X UR51, UPT, UPT, UR6, 0x40004040, URZ, UP6, !UPT ;  /* 0x4000404006337890 */ /* 0x000fe2000b7fe4ff */
[----:B------:R-:W-:Y:S01]  /*48b0*/  UMOV UR55, 0x40004040 ;  /* 0x4000404000377882 */ /* 0x000fe20000000000 */
[----:B------:R-:W-:Y:S01]  /*48c0*/  UMOV UR56, UR9 ;  /* 0x0000000900387c82 */ /* 0x000fe20008000000 */
[----:B------:R-:W-:Y:S01]  /*48d0*/  UMOV UR57, 0x40004040 ;  /* 0x4000404000397882 */ /* 0x000fe20000000000 */
[----:B------:R-:W-:Y:S01]  /*48e0*/  UIADD3.64 UR60, UPT, UPT, UR12, 0x80, URZ ;  /* 0x000000800c3c7897 */ /* 0x000fe2000fffe0ff */
[----:B------:R0:W-:Y:S01]  /*48f0*/  UTCHMMA gdesc[UR54], gdesc[UR56], tmem[UR70], tmem[UR52], idesc[UR53], !UPT ;  /* 0x00ff3438360075ea */ /* 0x0001e2000f800046 */
[----:B------:R-:W-:Y:S02]  /*4900*/  UIADD3 UR18, UP6, UPT, UR9, 0x84, URZ ;  /* 0x0000008409127890 */ /* 0x000fe4000ffde0ff */
[----:B------:R-:W-:Y:S01]  /*4910*/  UIADD3.X UR43, UPT, UPT, UR6, 0x40004040, URZ, UP5, !UPT ;  /* 0x40004040062b7890 */ /* 0x000fe2000affe4ff */
[----:B------:R-:W-:Y:S01]  /*4920*/  UMOV UR46, 0x0 ;  /* 0x00000000002e7882 */ /* 0x000fe20000000000 */
[----:B------:R-:W-:Y:S01]  /*4930*/  UMOV UR47, 0x4048010 ;  /* 0x04048010002f7882 */ /* 0x000fe20000000000 */
[----:B------:R-:W-:Y:S01]  /*4940*/  UIADD3 UR40, UP5, UPT, UR9, 0x86, URZ ;  /* 0x0000008609287890 */ /* 0x000fe2000ffbe0ff */
[----:B------:R1:W-:Y:S01]  /*4950*/  UTCHMMA gdesc[UR12], gdesc[UR48], tmem[UR70], tmem[UR46], idesc[UR47], UPT ;  /* 0x00ff2e300c0075ea */ /* 0x0003e2000b800046 */
[----:B------:R-:W-:-:S02]  /*4960*/  UIADD3.64 UR76, UPT, UPT, UR12, 0x100, URZ ;  /* 0x000001000c4c7897 */ /* 0x000fc4000fffe0ff */
[----:B------:R-:W-:Y:S02]  /*4970*/  UIADD3.X UR23, UPT, UPT, UR6, 0x40004040, URZ, UP4, !UPT ;  /* 0x4000404006177890 */ /* 0x000fe4000a7fe4ff */
[----:B0-----:R-:W-:Y:S02]  /*4980*/  UIADD3.64 UR52, UPT, UPT, UR12, 0x180, URZ ;  /* 0x000001800c347897 */ /* 0x001fe4000fffe0ff */
[----:B------:R-:W-:Y:S02]  /*4990*/  UIADD3 UR36, UP4, UPT, UR9, 0x100, URZ ;  /* 0x0000010009247890 */ /* 0x000fe4000ff9e0ff */
[----:B------:R-:W-:Y:S02]  /*49a0*/  UIADD3.X UR31, UPT, UPT, UR6, 0x40004040, URZ, UP3, !UPT ;  /* 0x40004040061f7890 */ /* 0x000fe40009ffe4ff */
[----:B------:R-:W-:Y:S02]  /*49b0*/  UIADD3.64 UR54, UPT, UPT, UR12, 0x200, URZ ;  /* 0x000002000c367897 */ /* 0x000fe4000fffe0ff */
[----:B------:R-:W-:-:S02]  /*49c0*/  UIADD3 UR32, UP3, UPT, UR9, 0x102, URZ ;  /* 0x0000010209207890 */ /* 0x000fc4000ff7e0ff */
[----:B------:R-:W-:Y:S02]  /*49d0*/  UIADD3.X UR19, UPT, UPT, UR6, 0x40004040, URZ, UP6, !UPT ;  /* 0x4000404006137890 */ /* 0x000fe4000b7fe4ff */
[----:B-1----:R-:W-:Y:S02]  /*49e0*/  UIADD3.64 UR46, UPT, UPT, UR12, 0x280, URZ ;  /* 0x000002800c2e7897 */ /* 0x002fe4000fffe0ff */
[----:B------:R-:W-:Y:S02]  /*49f0*/  UIADD3 UR28, UP6, UPT, UR9, 0x104, URZ ;  /* 0x00000104091c7890 */ /* 0x000fe4000ffde0ff */
[----:B------:R-:W-:Y:S01]  /*4a00*/  UIADD3.X UR41, UPT, UPT, UR6, 0x40004040, URZ, UP5, !UPT ;  /* 0x4000404006297890 */ /* 0x000fe2000affe4ff */
[----:B------:R-:W-:Y:S01]  /*4a10*/  UMOV UR44, 0x0 ;  /* 0x00000000002c7882 */ /* 0x000fe20000000000 */
[----:B------:R-:W-:Y:S01]  /*4a20*/  UMOV UR45, 0x4048010 ;  /* 0x04048010002d7882 */ /* 0x000fe20000000000 */
[----:B------:R-:W-:Y:S01]  /*4a30*/  UIADD3 UR24, UP5, UPT, UR9, 0x106, URZ ;  /* 0x0000010609187890 */ /* 0x000fe2000ffbe0ff */
[----:B------:R0:W-:Y:S01]  /*4a40*/  UTCHMMA gdesc[UR60], gdesc[UR50], tmem[UR70], tmem[UR44], idesc[UR45], UPT ;  /* 0x00ff2c323c0075ea */ /* 0x0001e2000b800046 */
[----:B------:R-:W-:-:S02]  /*4a50*/  UIADD3.X UR37, UPT, UPT, UR6, 0x40004040, URZ, UP4, !UPT ;  /* 0x4000404006257890 */ /* 0x000fc4000a7fe4ff */
[----:B------:R-:W-:Y:S01]  /*4a60*/  UIADD3.64 UR48, UPT, UPT, UR12, 0x300, URZ ;  /* 0x000003000c307897 */ /* 0x000fe2000fffe0ff */
[----:B------:R-:W-:Y:S01]  /*4a70*/  UMOV UR34, 0x0 ;  /* 0x0000000000227882 */ /* 0x000fe20000000000 */
[----:B------:R-:W-:Y:S01]  /*4a80*/  UMOV UR35, 0x4048010 ;  /* 0x0404801000237882 */ /* 0x000fe20000000000 */
[----:B------:R-:W-:Y:S01]  /*4a90*/  UIADD3 UR20, UP4, UPT, UR9, 0x180, URZ ;  /* 0x0000018009147890 */ /* 0x000fe2000ff9e0ff */
[----:B------:R1:W-:Y:S01]  /*4aa0*/  UTCHMMA gdesc[UR76], gdesc[UR42], tmem[UR70], tmem[UR34], idesc[UR35], UPT ;  /* 0x00ff222a4c0075ea */ /* 0x0003e2000b800046 */
[----:B------:R-:W-:Y:S02]  /*4ab0*/  UIADD3.X UR33, UPT, UPT, UR6, 0x40004040, URZ, UP3, !UPT ;  /* 0x4000404006217890 */ /* 0x000fe40009ffe4ff */
[----:B------:R-:W-:Y:S01]  /*4ac0*/  UIADD3.64 UR56, UPT, UPT, UR12, 0x380, URZ ;  /* 0x000003800c387897 */ /* 0x000fe2000fffe0ff */
[----:B------:R-:W-:Y:S01]  /*4ad0*/  UMOV UR38, 0x0 ;  /* 0x0000000000267882 */ /* 0x000fe20000000000 */
[----:B------:R-:W-:Y:S01]  /*4ae0*/  UMOV UR39, 0x4048010 ;  /* 0x0404801000277882 */ /* 0x000fe20000000000 */
[----:B------:R-:W-:Y:S01]  /*4af0*/  UIADD3 UR58, UP3, UPT, UR9, 0x182, URZ ;  /* 0x00000182093a7890 */ /* 0x000fe2000ff7e0ff */
[----:B------:R2:W-:Y:S01]  /*4b00*/  UTCHMMA gdesc[UR52], gdesc[UR22], tmem[UR70], tmem[UR38], idesc[UR39], UPT ;  /* 0x00ff2616340075ea */ /* 0x0005e2000b800046 */
[----:B------:R-:W-:-:S02]  /*4b10*/  UIADD3.X UR29, UPT, UPT, UR6, 0x40004040, URZ, UP6, !UPT ;  /* 0x40004040061d7890 */ /* 0x000fc4000b7fe4ff */
[----:B0-----:R-:W-:Y:S01]  /*4b20*/  UIADD3.64 UR50, UPT, UPT, UR12, 0x400, URZ ;  /* 0x000004000c327897 */ /* 0x001fe2000fffe0ff */
[----:B------:R-:W-:Y:S01]  /*4b30*/  UMOV UR26, 0x0 ;  /* 0x00000000001a7882 */ /* 0x000fe20000000000 */
[----:B------:R-:W-:Y:S01]  /*4b40*/  UMOV UR27, 0x4048010 ;  /* 0x04048010001b7882 */ /* 0x000fe20000000000 */
[----:B------:R-:W-:Y:S01]  /*4b50*/  UIADD3 UR62, UP6, UPT, UR9, 0x184, URZ ;  /* 0x00000184093e7890 */ /* 0x000fe2000ffde0ff */
[----:B------:R-:W-:Y:S01]  /*4b60*/  UTCHMMA gdesc[UR54], gdesc[UR30], tmem[UR70], tmem[UR26], idesc[UR27], UPT ;  /* 0x00ff1a1e360075ea */ /* 0x000fe2000b800046 */
[----:B------:R-:W-:Y:S02]  /*4b70*/  UIADD3.X UR25, UPT, UPT, UR6, 0x40004040, URZ, UP5, !UPT ;  /* 0x4000404006197890 */ /* 0x000fe4000affe4ff */
[----:B------:R-:W-:Y:S02]  /*4b80*/  UIADD3.64 UR44, UPT, UPT, UR12, 0x480, URZ ;  /* 0x000004800c2c7897 */ /* 0x000fe4000fffe0ff */
[----:B------:R-:W-:Y:S01]  /*4b90*/  UIADD3 UR74, UP5, UPT, UR9, 0x186, URZ ;  /* 0x00000186094a7890 */ /* 0x000fe2000ffbe0ff */
[----:B-1----:R-:W-:Y:S01]  /*4ba0*/  UMOV UR42, 0x0 ;  /* 0x00000000002a7882 */ /* 0x002fe20000000000 */
[----:B------:R-:W-:Y:S01]  /*4bb0*/  UMOV UR43, 0x4048010 ;  /* 0x04048010002b7882 */ /* 0x000fe20000000000 */
[----:B------:R-:W-:Y:S01]  /*4bc0*/  UIADD3.64 UR60, UPT, UPT, UR12, 0x500, URZ ;  /* 0x000005000c3c7897 */ /* 0x000fe2000fffe0ff */
[----:B------:R0:W-:Y:S01]  /*4bd0*/  UTCHMMA gdesc[UR46], gdesc[UR18], tmem[UR70], tmem[UR42], idesc[UR43], UPT ;  /* 0x00ff2a122e0075ea */ /* 0x0001e2000b800046 */
[----:B------:R-:W-:Y:S01]  /*4be0*/  UIADD3.X UR21, UPT, UPT, UR6, 0x40004040, URZ, UP4, !UPT ;  /* 0x4000404006157890 */ /* 0x000fe2000a7fe4ff */
[----:B------:R1:W-:Y:S01]  /*4bf0*/  UTCHMMA gdesc[UR48], gdesc[UR40], tmem[UR70], tmem[UR38], idesc[UR39], UPT ;  /* 0x00ff2628300075ea */ /* 0x0003e2000b800046 */
[----:B--2---:R-:W-:-:S02]  /*4c00*/  UIADD3.64 UR22, UPT, UPT, UR12, 0x580, URZ ;  /* 0x000005800c167897 */ /* 0x004fc4000fffe0ff */
[----:B------:R-:W-:Y:S02]  /*4c10*/  UIADD3.X UR59, UPT, UPT, UR6, 0x40004040, URZ, UP3, !UPT ;  /* 0x40004040063b7890 */ /* 0x000fe40009ffe4ff */
[----:B------:R-:W-:Y:S02]  /*4c20*/  UIADD3.64 UR34, UPT, UPT, UR12, 0x600, URZ ;  /* 0x000006000c227897 */ /* 0x000fe4000fffe0ff */
[----:B------:R-:W-:Y:S02]  /*4c30*/  UIADD3.X UR63, UPT, UPT, UR6, 0x40004040, URZ, UP6, !UPT ;  /* 0x40004040063f7890 */ /* 0x000fe4000b7fe4ff */
[----:B0-----:R-:W-:Y:S02]  /*4c40*/  UIADD3.64 UR42, UPT, UPT, UR12, 0x680, URZ ;  /* 0x000006800c2a7897 */ /* 0x001fe4000fffe0ff */
[----:B------:R-:W-:Y:S01]  /*4c50*/  UIADD3.X UR75, UPT, UPT, UR6, 0x40004040, URZ, UP5, !UPT ;  /* 0x40004040064b7890 */ /* 0x000fe2000affe4ff */
[----:B------:R-:W-:Y:S01]  /*4c60*/  UMOV UR76, 0x0 ;  /* 0x00000000004c7882 */ /* 0x000fe20000000000 */
[----:B------:R-:W-:Y:S01]  /*4c70*/  UMOV UR77, 0x4048010 ;  /* 0x04048010004d7882 */ /* 0x000fe20000000000 */
[----:B------:R-:W-:Y:S01]  /*4c80*/  UIADD3.64 UR12, UPT, UPT, UR12, 0x700, URZ ;  /* 0x000007000c0c7897 */ /* 0x000fe2000fffe0ff */
[----:B------:R1:W-:Y:S01]  /*4c90*/  UTCHMMA gdesc[UR56], gdesc[UR36], tmem[UR70], tmem[UR76], idesc[UR77], UPT ;  /* 0x00ff4c24380075ea */ /* 0x0003e2000b800046 */
[----:B------:R-:W-:Y:S01]  /*4ca0*/  UMOV UR52, 0x0 ;  /* 0x0000000000347882 */ /* 0x000fe20000000000 */
[----:B------:R-:W-:Y:S01]  /*4cb0*/  UMOV UR53, 0x4048010 ;  /* 0x0404801000357882 */ /* 0x000fe20000000000 */
[----:B------:R1:W-:Y:S01]  /*4cc0*/  UTCHMMA gdesc[UR50], gdesc[UR32], tmem[UR70], tmem[UR26], idesc[UR27], UPT ;  /* 0x00ff1a20320075ea */ /* 0x0003e2000b800046 */
[----:B------:R1:W-:Y:S01]  /*4cd0*/  UTCHMMA gdesc[UR44], gdesc[UR28], tmem[UR70], tmem[UR52], idesc[UR53], UPT ;  /* 0x00ff341c2c0075ea */ /* 0x0003e2000b800046 */
[----:B------:R-:W-:Y:S01]  /*4ce0*/  UMOV UR16, 0x0 ;  /* 0x0000000000107882 */ /* 0x000fe20000000000 */
[----:B------:R-:W-:Y:S01]  /*4cf0*/  UMOV UR17, 0x4048010 ;  /* 0x0404801000117882 */ /* 0x000fe20000000000 */
[----:B------:R1:W-:Y:S01]  /*4d00*/  UTCHMMA gdesc[UR60], gdesc[UR24], tmem[UR70], tmem[UR38], idesc[UR39], UPT ;  /* 0x00ff26183c0075ea */ /* 0x0003e2000b800046 */
[----:B------:R-:W-:Y:S01]  /*4d10*/  UMOV UR14, 0x0 ;  /* 0x00000000000e7882 */ /* 0x000fe20000000000 */
[----:B------:R-:W-:Y:S01]  /*4d20*/  UMOV UR15, 0x4048010 ;  /* 0x04048010000f7882 */ /* 0x000fe20000000000 */
[----:B------:R1:W-:Y:S01]  /*4d30*/  UTCHMMA gdesc[UR22], gdesc[UR20], tmem[UR70], tmem[UR76], idesc[UR77], UPT ;  /* 0x00ff4c14160075ea */ /* 0x0003e2000b800046 */
[----:B------:R-:W-:Y:S01]  /*4d40*/  UMOV UR10, 0x0 ;  /* 0x00000000000a7882 */ /* 0x000fe20000000000 */
[----:B------:R-:W-:Y:S01]  /*4d50*/  UMOV UR11, 0x4048010 ;  /* 0x04048010000b7882 */ /* 0x000fe20000000000 */
[----:B------:R1:W-:Y:S01]  /*4d60*/  UTCHMMA gdesc[UR34], gdesc[UR58], tmem[UR70], tmem[UR16], idesc[UR17], UPT ;  /* 0x00ff103a220075ea */ /* 0x0003e2000b800046 */
[----:B------:R1:W-:Y:S01]  /*4d70*/  UTCHMMA gdesc[UR42], gdesc[UR62], tmem[UR70], tmem[UR14], idesc[UR15], UPT ;  /* 0x00ff0e3e2a0075ea */ /* 0x0003e2000b800046 */
[----:B------:R1:W-:Y:S01]  /*4d80*/  UTCHMMA gdesc[UR12], gdesc[UR74], tmem[UR70], tmem[UR10], idesc[UR11], UPT ;  /* 0x00ff0a4a0c0075ea */ /* 0x0003e2000b800046 */
[----:B------:R1:W-:Y:S01]  /*4d90*/  UTCBAR [UR65], URZ ;  /* 0x000000ff410073e9 */ /* 0x0003e200080000ff */
[----:B------:R-:W-:Y:S01]  /*4da0*/  NOP ;  /* 0x0000000000007918 */ /* 0x000fe20000000000 */
.L_x_6:
[----:B------:R-:W-:Y:S05]  /*4db0*/  BRA.U !UP0, `(.L_x_7) ;  /* 0x0000000108087547 */ /* 0x000fea000b800000 */
[----:B------:R-:W0:Y:S02]  /*4dc0*/  SYNCS.PHASECHK.TRANS64.TRYWAIT P3, [UR66+0xa000], RZ ;  /* 0x00a000ffff0075a7 */ /* 0x000e240008061142 */
[----:B0-----:R-:W-:Y:S05]  /*4dd0*/  @!P3 BRA `(.L_x_8) ;  /* 0x000000800084b947 */ /* 0x001fea0003800000 */
.L_x_7:
[----:B------:R-:W-:Y:S06]  /*4de0*/  BAR.SYNC.DEFER_BLOCKING 0x0 ;  /* 0x0000000000007b1d */ /* 0x000fec0000010000 */
[----:B-1----:R-:W0:Y:S01]  /*4df0*/  LDCU UR10, c[0x0][0x3a8] ;  /* 0x00007500ff0a77ac */ /* 0x002e220008000800 */
[----:B------:R-:W-:Y:S01]  /*4e00*/  LDTM.16dp32bit_t0_t15.x8 R4, tmem[UR69+0x100000] ;  /* 0x10000045000479ee */ /* 0x000fe20008980000 */
[----:B------:R-:W0:Y:S01]  /*4e10*/  LDTM.16dp32bit_t16_t31.x8 R4, tmem[UR69+0x100008] ;  /* 0x10000845000479ee */ /* 0x000e2200089a0000 */
[----:B------:R-:W1:Y:S01]  /*4e20*/  @!P1 SYNCS.CCTL.IV [UR66+0xa000] ;  /* 0x00a00000ff0099b1 */ /* 0x000e620008000042 */
[----:B------:R-:W-:Y:S01]  /*4e30*/  NOP ;  /* 0x0000000000007918 */ /* 0x000fe20000000000 */
[----:B------:R2:W5:Y:S04]  /*4e40*/  @P2 LDG.E.U16 R17, desc[UR4][R214.64] ;  /* 0x00000004d6112981 */ /* 0x000568000c1e1500 */
        /* <DEDUP_REMOVED lines=30> */
[----:B------:R2:W5:Y:S01]  /*5030*/  @P2 LDG.E.U16 R140, desc[UR4][R150.64] ;  /* 0x00000004968c2981 */ /* 0x000562000c1e1500 */
[----:B0-----:R-:W-:Y:S01]  /*5040*/  FMUL R0, R4, UR10 ;  /* 0x0000000a04007c20 */ /* 0x001fe20008400000 */
[----:B------:R-:W-:Y:S01]  /*5050*/  FMUL R13, R5, UR10 ;  /* 0x0000000a050d7c20 */ /* 0x000fe20008400000 */
[----:B------:R-:W-:Y:S01]  /*5060*/  FMUL R2, R6, UR10 ;  /* 0x0000000a06027c20 */ /* 0x000fe20008400000 */
[----:B------:R-:W-:Y:S01]  /*5070*/  FMUL R12, R7, UR10 ;  /* 0x0000000a070c7c20 */ /* 0x000fe20008400000 */
[----:B------:R-:W-:-:S03]  /*5080*/  FMUL R15, R8, UR10 ;  /* 0x0000000a080f7c20 */ /* 0x000fc60008400000 */
[----:B------:R-:W-:Y:S01]  /*5090*/  FMNMX3 R2, R0, R13, R2, !PT ;  /* 0x0000000d00027276 */ /* 0x000fe20007800002 */
[----:B------:R-:W-:Y:S01]  /*50a0*/  FMUL R0, R9, UR10 ;  /* 0x0000000a09007c20 */ /* 0x000fe20008400000 */
[----:B------:R-:W-:Y:S02]  /*50b0*/  FMUL R13, R10, UR10 ;  /* 0x0000000a0a0d7c20 */ /* 0x000fe40008400000 */
[----:B------:R-:W-:Y:S01]  /*50c0*/  FMNMX3 R12, R2, R12, R15, !PT ;  /* 0x0000000c020c7276 */ /* 0x000fe2000780000f */
[----:B------:R-:W-:-:S03]  /*50d0*/  FMUL R2, R11, UR10 ;  /* 0x0000000a0b027c20 */ /* 0x000fc60008400000 */
[----:B------:R-:W-:-:S04]  /*50e0*/  FMNMX3 R13, R12, R0, R13, !PT ;  /* 0x000000000c0d7276 */ /* 0x000fc8000780000d */
[----:B------:R-:W-:-:S05]  /*50f0*/  FMNMX R2, R2, R13, !PT ;  /* 0x0000000d02027209 */ /* 0x000fca0007800000 */
[----:B------:R-:W0:Y:S02]  /*5100*/  SHFL.BFLY PT, R133, R2, 0x10, 0x1f ;  /* 0x0e001f0002857f89 */ /* 0x000e2400000e0000 */
[----:B0-----:R-:W-:-:S05]  /*5110*/  FMNMX3 R133, R2, -INF , R133, !PT ;  /* 0xff80000002857876 */ /* 0x001fca0007800085 */
[--C-:B------:R-:W-:Y:S01]  /*5120*/  FFMA R4, R4, UR10, -R133.reuse ;  /* 0x0000000a04047c23 */ /* 0x100fe20008000885 */
[--C-:B------:R-:W-:Y:S01]  /*5130*/  FFMA R5, R5, UR10, -R133.reuse ;  /* 0x0000000a05057c23 */ /* 0x100fe20008000885 */
[--C-:B------:R-:W-:Y:S01]  /*5140*/  FFMA R6, R6, UR10, -R133.reuse ;  /* 0x0000000a06067c23 */ /* 0x100fe20008000885 */
[--C-:B------:R-:W-:Y:S01]  /*5150*/  FFMA R7, R7, UR10, -R133.reuse ;  /* 0x0000000a07077c23 */ /* 0x100fe20008000885 */
[----:B------:R-:W-:Y:S01]  /*5160*/  FMUL R4, R4, 1.4426950216293334961 ;  /* 0x3fb8aa3b04047820 */ /* 0x000fe20000400000 */
[----:B------:R-:W-:Y:S01]  /*5170*/  FMUL R5, R5, 1.4426950216293334961 ;  /* 0x3fb8aa3b05057820 */ /* 0x000fe20000400000 */
[----:B------:R-:W-:Y:S01]  /*5180*/  FMUL R6, R6, 1.4426950216293334961 ;  /* 0x3fb8aa3b06067820 */ /* 0x000fe20000400000 */
[----:B------:R-:W-:Y:S01]  /*5190*/  FMUL R7, R7, 1.4426950216293334961 ;  /* 0x3fb8aa3b07077820 */ /* 0x000fe20000400000 */
[--C-:B------:R-:W-:Y:S01]  /*51a0*/  FFMA R8, R8, UR10, -R133.reuse ;  /* 0x0000000a08087c23 */ /* 0x100fe20008000885 */
[--C-:B------:R-:W-:Y:S01]  /*51b0*/  FFMA R9, R9, UR10, -R133.reuse ;  /* 0x0000000a09097c23 */ /* 0x100fe20008000885 */
[----:B------:R-:W-:Y:S01]  /*51c0*/  MUFU.EX2 R4, R4 ;  /* 0x0000000400047308 */ /* 0x000fe20000000800 */
[--C-:B------:R-:W-:Y:S01]  /*51d0*/  FFMA R10, R10, UR10, -R133.reuse ;  /* 0x0000000a0a0a7c23 */ /* 0x100fe20008000885 */
[----:B------:R-:W-:Y:S01]  /*51e0*/  FMUL R8, R8, 1.4426950216293334961 ;  /* 0x3fb8aa3b08087820 */ /* 0x000fe20000400000 */
[----:B------:R-:W-:Y:S01]  /*51f0*/  FMUL R9, R9, 1.4426950216293334961 ;  /* 0x3fb8aa3b09097820 */ /* 0x000fe20000400000 */
[----:B------:R-:W-:Y:S01]  /*5200*/  FFMA R11, R11, UR10, -R133 ;  /* 0x0000000a0b0b7c23 */ /* 0x000fe20008000885 */
[----:B------:R-:W-:-:S03]  /*5210*/  FMUL R10, R10, 1.4426950216293334961 ;  /* 0x3fb8aa3b0a0a7820 */ /* 0x000fc60000400000 */
[----:B------:R-:W0:Y:S01]  /*5220*/  MUFU.EX2 R5, R5 ;  /* 0x0000000500057308 */ /* 0x000e220000000800 */
[----:B------:R-:W-:-:S07]  /*5230*/  FMUL R11, R11, 1.4426950216293334961 ;  /* 0x3fb8aa3b0b0b7820 */ /* 0x000fce0000400000 */
[----:B------:R-:W3:Y:S08]  /*5240*/  MUFU.EX2 R6, R6 ;  /* 0x0000000600067308 */ /* 0x000ef00000000800 */
[----:B------:R-:W4:Y:S01]  /*5250*/  MUFU.EX2 R7, R7 ;  /* 0x0000000700077308 */ /* 0x000f220000000800 */
[----:B0-----:R-:W-:Y:S01]  /*5260*/  FADD R13, R4, R5 ;  /* 0x00000005040d7221 */ /* 0x001fe20000000000 */
[----:B------:R-:W-:-:S06]  /*5270*/  F2FP.F16.F32.PACK_AB R4, R5, R4 ;  /* 0x000000040504723e */ /* 0x000fcc00000000ff */
[----:B------:R-:W0:Y:S01]  /*5280*/  MUFU.EX2 R8, R8 ;  /* 0x0000000800087308 */ /* 0x000e220000000800 */
[----:B---3--:R-:W-:-:S07]  /*5290*/  FADD R0, R6, R13 ;  /* 0x0000000d06007221 */ /* 0x008fce0000000000 */
[----:B------:R-:W3:Y:S01]  /*52a0*/  MUFU.EX2 R9, R9 ;  /* 0x0000000900097308 */ /* 0x000ee20000000800 */
[C---:B----4-:R-:W-:Y:S01]  /*52b0*/  FADD R13, R7.reuse, R0 ;  /* 0x00000000070d7221 */ /* 0x050fe20000000000 */
[----:B------:R-:W-:-:S06]  /*52c0*/  F2FP.F16.F32.PACK_AB R5, R7, R6 ;  /* 0x000000060705723e */ /* 0x000fcc00000000ff */
[----:B------:R-:W4:Y:S01]  /*52d0*/  MUFU.EX2 R10, R10 ;  /* 0x0000000a000a7308 */ /* 0x000f220000000800 */
[----:B0-----:R-:W-:-:S07]  /*52e0*/  FADD R0, R8, R13 ;  /* 0x0000000d08007221 */ /* 0x001fce0000000000 */
[----:B------:R-:W0:Y:S01]  /*52f0*/  MUFU.EX2 R11, R11 ;  /* 0x0000000b000b7308 */ /* 0x000e220000000800 */
[C---:B---3--:R-:W-:Y:S01]  /*5300*/  FADD R13, R9.reuse, R0 ;  /* 0x00000000090d7221 */ /* 0x048fe20000000000 */
[----:B------:R-:W-:-:S03]  /*5310*/  F2FP.F16.F32.PACK_AB R6, R9, R8 ;  /* 0x000000080906723e */ /* 0x000fc600000000ff */
[----:B----4-:R-:W-:-:S04]  /*5320*/  FADD R0, R10, R13 ;  /* 0x0000000d0a007221 */ /* 0x010fc80000000000 */
[C---:B0-----:R-:W-:Y:S01]  /*5330*/  FADD R0, R11.reuse, R0 ;  /* 0x000000000b007221 */ /* 0x041fe20000000000 */
[----:B------:R-:W-:-:S04]  /*5340*/  F2FP.F16.F32.PACK_AB R7, R11, R10 ;  /* 0x0000000a0b07723e */ /* 0x000fc800000000ff */
[----:B------:R-:W0:Y:S02]  /*5350*/  SHFL.BFLY PT, R13, R0, 0x10, 0x1f ;  /* 0x0e001f00000d7f89 */ /* 0x000e2400000e0000 */
[----:B0-----:R-:W-:Y:S01]  /*5360*/  FADD R13, R0, R13 ;  /* 0x0000000d000d7221 */ /* 0x001fe20000000000 */
[----:B-12---:R-:W-:Y:S06]  /*5370*/  BRA.U !UP0, `(.L_x_9) ;  /* 0x0000000108087547 */ /* 0x006fec000b800000 */
[----:B------:R0:W-:Y:S01]  /*5380*/  STTM.16dp32bit_t0_t15.x4 tmem[UR69+0x100], R4 ;  /* 0x00010004000079ed */ /* 0x0001e20008900045 */
[----:B------:R0:W-:Y:S02]  /*5390*/  STTM.16dp32bit_t16_t31.x4 tmem[UR69+0x104], R4 ;  /* 0x00010404000079ed */ /* 0x0001e40008920045 */
.L_x_9:
[----:B------:R-:W-:Y:S01]  /*53a0*/  FADD R0, -R133, -INF ;  /* 0xff80000085007421 */ /* 0x000fe20000000100 */
[----:B-----5:R-:W-:Y:S03]  /*53b0*/  STS.U16 [R132+UR66+0x8000], R17 ;  /* 0x0080001184007988 */ /* 0x020fe60008000442 */
[----:B------:R-:W-:Y:S01]  /*53c0*/  FMUL R0, R0, 1.4426950216293334961 ;  /* 0x3fb8aa3b00007820 */ /* 0x000fe20000400000 */
[----:B------:R-:W-:Y:S04]  /*53d0*/  STS.U16 [R132+UR66+0x8100], R19 ;  /* 0x0081001384007988 */ /* 0x000fe80008000442 */
[----:B------:R-:W-:Y:S01]  /*53e0*/  STS.U16 [R132+UR66+0x8200], R21 ;  /* 0x0082001584007988 */ /* 0x000fe20008000442 */
[----:B------:R-:W1:Y:S03]  /*53f0*/  MUFU.EX2 R0, R0 ;  /* 0x0000000000007308 */ /* 0x000e660000000800 */
[----:B------:R-:W-:Y:S04]  /*5400*/  STS.U16 [R132+UR66+0x8300], R23 ;  /* 0x0083001784007988 */ /* 0x000fe80008000442 */
[----:B------:R-:W-:Y:S04]  /*5410*/  STS.U16 [R132+UR66+0x8400], R25 ;  /* 0x0084001984007988 */ /* 0x000fe80008000442 */
[----:B------:R-:W-:Y:S04]  /*5420*/  STS.U16 [R132+UR66+0x8500], R27 ;  /* 0x0085001b84007988 */ /* 0x000fe80008000442 */
[----:B------:R-:W-:Y:S01]  /*5430*/  STS.U16 [R132+UR66+0x8600], R29 ;  /* 0x0086001d84007988 */ /* 0x000fe20008000442 */
[----:B-1----:R-:W-:-:S03]  /*5440*/  FADD R141, R0, R13 ;  /* 0x0000000d008d7221 */ /* 0x002fc60000000000 */
        /* <DEDUP_REMOVED lines=17> */
[----:B------:R1:W-:Y:S04]  /*5560*/  STS.U16 [R132+UR66+0x9800], R65 ;  /* 0x0098004184007988 */ /* 0x0003e80008000442 */
[----:B------:R2:W-:Y:S04]  /*5570*/  STS.U16 [R132+UR66+0x9900], R135 ;  /* 0x0099008784007988 */ /* 0x0005e80008000442 */
[----:B------:R2:W-:Y:S04]  /*5580*/  STS.U16 [R132+UR66+0x9a00], R143 ;  /* 0x009a008f84007988 */ /* 0x0005e80008000442 */
[----:B------:R2:W-:Y:S04]  /*5590*/  STS.U16 [R132+UR66+0x9b00], R145 ;  /* 0x009b009184007988 */ /* 0x0005e80008000442 */
[----:B------:R2:W-:Y:S04]  /*55a0*/  STS.U16 [R132+UR66+0x9c00], R147 ;  /* 0x009c009384007988 */ /* 0x0005e80008000442 */
[----:B------:R2:W-:Y:S04]  /*55b0*/  STS.U16 [R132+UR66+0x9d00], R149 ;  /* 0x009d009584007988 */ /* 0x0005e80008000442 */
[----:B------:R2:W-:Y:S04]  /*55c0*/  STS.U16 [R132+UR66+0x9e00], R209 ;  /* 0x009e00d184007988 */ /* 0x0005e80008000442 */
[----:B------:R2:W-:Y:S01]  /*55d0*/  STS.U16 [R132+UR66+0x9f00], R140 ;  /* 0x009f008c84007988 */ /* 0x0005e20008000442 */
[----:B------:R-:W3:Y:S02]  /*55e0*/  FENCE.VIEW.ASYNC.T ;  /* 0x00000000000073c6 */ /* 0x000ee40000000200 */
[----:B---3--:R-:W-:Y:S06]  /*55f0*/  BAR.SYNC.DEFER_BLOCKING 0x0 ;  /* 0x0000000000007b1d */ /* 0x008fec0000010000 */
[----:B01----:R-:W0:Y:S01]  /*5600*/  LDTM.16dp32bit_t0_t15.x128 R4, tmem[UR69] ;  /* 0x00000045000479ee */ /* 0x003e220008b80000 */
[----:B------:R-:W1:Y:S01]  /*5610*/  LDTM.16dp32bit_t16_t31.x128 R4, tmem[UR69+0x80] ;  /* 0x00008045000479ee */ /* 0x000e620008ba0000 */
[----:B------:R-:W-:Y:S01]  /*5620*/  NOP ;  /* 0x0000000000007918 */ /* 0x000fe20000000000 */
[----:B--2---:R-:W-:Y:S05]  /*5630*/  BRA.U !UP0, `(.L_x_10) ;  /* 0x0000000908087547 */ /* 0x004fea000b800000 */
[C---:B01----:R-:W-:Y:S01]  /*5640*/  FMUL R4, R0.reuse, R4 ;  /* 0x0000000400047220 */ /* 0x043fe20000400000 */
[C---:B------:R-:W-:Y:S01]  /*5650*/  FMUL R5, R0.reuse, R5 ;  /* 0x0000000500057220 */ /* 0x040fe20000400000 */
        /* <DEDUP_REMOVED lines=125> */
[----:B------:R-:W-:-:S04]  /*5e30*/  FMUL R131, R0, R131 ;  /* 0x0000008300837220 */ /* 0x000fc80000400000 */
[----:B------:R2:W-:Y:S01]  /*5e40*/  STTM.16dp32bit_t0_t15.x128 tmem[UR69], R4 ;  /* 0x00000004000079ed */ /* 0x0005e20008b80045 */
[----:B------:R2:W-:Y:S02]  /*5e50*/  STTM.16dp32bit_t16_t31.x128 tmem[UR69+0x80], R4 ;  /* 0x00008004000079ed */ /* 0x0005e40008ba0045 */
.L_x_10:
[----:B-1----:R-:W1:Y:S02]  /*5e60*/  FENCE.VIEW.ASYNC.T ;  /* 0x00000000000073c6 */ /* 0x002e640000000200 */
[----:B-1----:R-:W-:Y:S01]  /*5e70*/  BAR.SYNC.DEFER_BLOCKING 0x0 ;  /* 0x0000000000007b1d */ /* 0x002fe20000010000 */
[----:B------:R-:W-:Y:S01]  /*5e80*/  UIADD3 UR10, UPT, UPT, UR64, -0x10, URZ ;  /* 0xfffffff0400a7890 */ /* 0x000fe2000fffe0ff */
[----:B0-2---:R-:W-:Y:S01]  /*5e90*/  HFMA2 R12, -RZ, RZ, 0, 0 ;  /* 0x00000000ff0c7431 */ /* 0x005fe200000001ff */
[----:B------:R-:W-:Y:S02]  /*5ea0*/  UIADD3 UR71, UPT, UPT, UR67, 0x100, URZ ;  /* 0x0000010043477890 */ /* 0x000fe4000fffe0ff */
[----:B------:R-:W-:Y:S02]  /*5eb0*/  UISETP.GE.AND UP0, UPT, UR10, 0x1, UPT ;  /* 0x000000010a00788c */ /* 0x000fe4000bf06270 */
[----:B------:R-:W-:Y:S01]  /*5ec0*/  IMAD.U32 R209, RZ, RZ, UR10 ;  /* 0x0000000affd17e24 */ /* 0x000fe2000f8e00ff */
[----:B------:R0:W-:Y:S06]  /*5ed0*/  MEMBAR.ALL.CTA ;  /* 0x0000000000007992 */ /* 0x0001ec0000008000 */
[----:B0-----:R-:W0:Y:S02]  /*5ee0*/  FENCE.VIEW.ASYNC.S ;  /* 0x00000000000073c6 */ /* 0x001e240000000000 */
[----:B0-----:R-:W-:Y:S06]  /*5ef0*/  BAR.SYNC.DEFER_BLOCKING 0x0 ;  /* 0x0000000000007b1d */ /* 0x001fec0000010000 */
[----:B------:R-:W-:Y:S05]  /*5f00*/  BRA.U !UP2, `(.L_x_11) ;  /* 0x000000010a287547 */ /* 0x000fea000b800000 */
[----:B------:R-:W-:Y:S01]  /*5f10*/  ULOP3.LUT UR13, UR6, 0xc0004010, URZ, 0xfc, !UPT ;  /* 0xc0004010060d7892 */ /* 0x000fe2000f8efcff */
[----:B------:R-:W-:Y:S01]  /*5f20*/  UMOV UR10, UR68 ;  /* 0x00000044000a7c82 */ /* 0x000fe20008000000 */
[----:B------:R-:W-:Y:S01]  /*5f30*/  UMOV UR11, URZ ;  /* 0x000000ff000b7c82 */ /* 0x000fe20008000000 */
[----:B------:R-:W-:Y:S01]  /*5f40*/  UMOV UR14, 0x0 ;  /* 0x00000000000e7882 */ /* 0x000fe20000000000 */
[----:B------:R-:W-:Y:S01]  /*5f50*/  UMOV UR15, 0x4400010 ;  /* 0x04400010000f7882 */ /* 0x000fe20000000000 */
[----:B------:R-:W-:Y:S01]  /*5f60*/  UMOV UR12, UR9 ;  /* 0x00000009000c7c82 */ /* 0x000fe20008000000 */
[----:B------:R-:W-:-:S03]  /*5f70*/  UMOV UR6, UR10 ;  /* 0x0000000a00067c82 */ /* 0x000fc60008000000 */
[----:B------:R0:W-:Y:S01]  /*5f80*/  UTCHMMA tmem[UR71], gdesc[UR12], tmem[UR67], tmem[UR14], idesc[UR15], UPT ;  /* 0x00ff0e0c470079ea */ /* 0x0001e2000b800043 */
[----:B------:R0:W-:Y:S01]  /*5f90*/  UTCBAR [UR6], URZ ;  /* 0x000000ff060073e9 */ /* 0x0001e200080000ff */
[----:B------:R-:W-:Y:S01]  /*5fa0*/  NOP ;  /* 0x0000000000007918 */ /* 0x000fe20000000000 */
.L_x_11:
[----:B------:R-:W-:Y:S02]  /*5fb0*/  FSEL R133, R133, -INF , P2 ;  /* 0xff80000085857808 */ /* 0x000fe40001000000 */
[----:B------:R-:W-:Y:S01]  /*5fc0*/  FSEL R141, R141, 1, P2 ;  /* 0x3f8000008d8d7808 */ /* 0x000fe20001000000 */
[----:B------:R-:W-:Y:S06]  /*5fd0*/  BRA.U !UP0, `(.L_x_12) ;  /* 0x0000002508087547 */ /* 0x000fec000b800000 */
[----:B------:R-:W-:Y:S01]  /*5fe0*/  USHF.R.U32.HI UR64, URZ, 0x4, UR8 ;  /* 0x00000004ff407899 */ /* 0x000fe20008011608 */
[----:B------:R-:W-:Y:S01]  /*5ff0*/  IMAD.U32 R4, RZ, RZ, UR66 ;  /* 0x00000042ff047e24 */ /* 0x000fe2000f8e00ff */
[----:B------:R-:W-:Y:S01]  /*6000*/  USHF.R.U32.HI UR72, URZ, 0x4, UR66 ;  /* 0x00000004ff487899 */ /* 0x000fe20008011642 */
[----:B------:R-:W-:Y:S01]  /*6010*/  IMAD.SHL.U32 R2, R3, 0x10, RZ ;  /* 0x0000001003027824 */ /* 0x000fe200078e00ff */
[----:B------:R-:W-:Y:S01]  /*6020*/  USGXT.U32 UR64, UR64, 0xe ;  /* 0x0000000e4040789a */ /* 0x000fe20008000000 */
[----:B------:R-:W-:Y:S01]  /*6030*/  VIADD R3, R4, 0xc000 ;  /* 0x0000c00004037836 */ /* 0x000fe20000000000 */
[----:B------:R-:W-:Y:S01]  /*6040*/  USGXT.U32 UR72, UR72, 0xe ;  /* 0x0000000e4848789a */ /* 0x000fe20008000000 */
[----:B------:R-:W-:Y:S01]  /*6050*/  HFMA2 R142, -RZ, RZ, 0, 0 ;  /* 0x00000000ff8e7431 */ /* 0x000fe200000001ff */
[----:B------:R-:W-:Y:S01]  /*6060*/  UIADD3 UR8, UP2, UPT, UR64, 0x2, URZ ;  /* 0x0000000240087890 */ /* 0x000fe2000ff5e0ff */
[----:B------:R-:W-:Y:S01]  /*6070*/  IMAD.MOV.U32 R0, RZ, RZ, R133 ;  /* 0x000000ffff007224 */ /* 0x000fe200078e0085 */
[----:B------:R-:W-:Y:S01]  /*6080*/  UMOV UR9, URZ ;  /* 0x000000ff00097c82 */ /* 0x000fe20008000000 */
[----:B0-----:R-:W-:Y:S01]  /*6090*/  UIADD3 UR6, UP3, UPT, UR72, 0x80, URZ ;  /* 0x0000008048067890 */ /* 0x001fe2000ff7e0ff */
[----:B------:R-:W-:Y:S01]  /*60a0*/  SHF.R.U32.HI R208, RZ, 0x4, R3 ;  /* 0x00000004ffd07819 */ /* 0x000fe20000011603 */
[----:B------:R-:W-:Y:S01]  /*60b0*/  UIADD3.X UR9, UPT, UPT, UR9, 0x40004040, URZ, UP2, !UPT ;  /* 0x4000404009097890 */ /* 0x000fe200097fe4ff */
[----:B------:R-:W-:Y:S01]  /*60c0*/  IMAD.MOV.U32 R135, RZ, RZ, 0x1 ;  /* 0x00000001ff877424 */ /* 0x000fe200078e00ff */
[----:B------:R-:W-:Y:S01]  /*60d0*/  UMOV UR10, URZ ;  /* 0x000000ff000a7c82 */ /* 0x000fe20008000000 */
[----:B------:R-:W-:Y:S01]  /*60e0*/  UISETP.NE.U32.AND UP0, UPT, UR7, URZ, UPT ;  /* 0x000000ff0700728c */ /* 0x000fe2000bf05070 */
[----:B------:R-:W-:Y:S01]  /*60f0*/  IMAD.MOV.U32 R12, RZ, RZ, RZ ;  /* 0x000000ffff0c7224 */ /* 0x000fe200078e00ff */
[----:B------:R-:W-:Y:S01]  /*6100*/  UIADD3.X UR7, UPT, UPT, UR10, 0x40004040, URZ, UP3, !UPT ;  /* 0x400040400a077890 */ /* 0x000fe20009ffe4ff */
[----:B------:R-:W-:Y:S01]  /*6110*/  IMAD.MOV.U32 R140, RZ, RZ, RZ ;  /* 0x000000ffff8c7224 */ /* 0x000fe200078e00ff */
[----:B------:R-:W-:Y:S01]  /*6120*/  UIADD3 UR10, UP5, UPT, UR6, 0x80, URZ ;  /* 0x00000080060a7890 */ /* 0x000fe2000ffbe0ff */
[----:B------:R-:W-:Y:S01]  /*6130*/  SGXT.U32 R208, R208, 0xe ;  /* 0x0000000ed0d0781a */ /* 0x000fe20000000000 */
[----:B------:R-:W-:-:S02]  /*6140*/  UIADD3 UR12, UP4, UPT, UR6, 0x100, URZ ;  /* 0x00000100060c7890 */ /* 0x000fc4000ff9e0ff */
[----:B------:R-:W-:Y:S02]  /*6150*/  UIADD3 UR14, UP3, UPT, UR6, 0x180, URZ ;  /* 0x00000180060e7890 */ /* 0x000fe4000ff7e0ff */
[----:B------:R-:W-:Y:S02]  /*6160*/  UIADD3 UR16, UP2, UPT, UR6, 0x200, URZ ;  /* 0x0000020006107890 */ /* 0x000fe4000ff5e0ff */
[----:B------:R-:W-:Y:S02]  /*6170*/  UIADD3.64 UR40, UPT, UPT, UR8, 0x2, URZ ;  /* 0x0000000208287897 */ /* 0x000fe4000fffe0ff */
[----:B------:R-:W-:Y:S02]  /*6180*/  UIADD3.X UR11, UPT, UPT, UR7, URZ, URZ, UP5, !UPT ;  /* 0x000000ff070b7290 */ /* 0x000fe4000affe4ff */
[----:B------:R-:W-:Y:S02]  /*6190*/  UIADD3.X UR13, UPT, UPT, UR7, URZ, URZ, UP4, !UPT ;  /* 0x000000ff070d7290 */ /* 0x000fe4000a7fe4ff */
[----:B------:R-:W-:Y:S01]  /*61a0*/  UIADD3.X UR15, UPT, UPT, UR7, URZ, URZ, UP3, !UPT ;  /* 0x000000ff070f7290 */ /* 0x000fe20009ffe4ff */
[----:B------:R-:W-:Y:S01]  /*61b0*/  IMAD.U32 R148, RZ, RZ, UR40 ;  /* 0x00000028ff947e24 */ /* 0x000fe2000f8e00ff */
[----:B------:R-:W-:Y:S01]  /*61c0*/  UIADD3.X UR17, UPT, UPT, UR7, URZ, URZ, UP2, !UPT ;  /* 0x000000ff07117290 */ /* 0x000fe200097fe4ff */
[----:B------:R-:W-:Y:S01]  /*61d0*/  MOV R149, UR41 ;  /* 0x0000002900957c02 */ /* 0x000fe20008000f00 */
[----:B------:R-:W-:-:S02]  /*61e0*/  USHF.L.U32 UR73, UR73, 0x4, URZ ;  /* 0x0000000449497899 */ /* 0x000fc400080006ff */
[----:B------:R-:W-:Y:S02]  /*61f0*/  UIADD3 UR18, UP6, UPT, UR6, 0x280, URZ ;  /* 0x0000028006127890 */ /* 0x000fe4000ffde0ff */
[----:B------:R-:W-:Y:S02]  /*6200*/  UIADD3 UR20, UP5, UPT, UR6, 0x300, URZ ;  /* 0x0000030006147890 */ /* 0x000fe4000ffbe0ff */
[----:B------:R-:W-:Y:S01]  /*6210*/  UIADD3 UR22, UP4, UPT, UR6, 0x380, URZ ;  /* 0x0000038006167890 */ /* 0x000fe2000ff9e0ff */
[----:B------:R-:W-:Y:S01]  /*6220*/  MOV R3, UR73 ;  /* 0x0000004900037c02 */ /* 0x000fe20008000f00 */
[----:B------:R-:W-:Y:S02]  /*6230*/  UIADD3 UR24, UP3, UPT, UR6, 0x400, URZ ;  /* 0x0000040006187890 */ /* 0x000fe4000ff7e0ff */
[----:B------:R-:W-:Y:S02]  /*6240*/  UIADD3 UR26, UP2, UPT, UR6, 0x480, URZ ;  /* 0x00000480061a7890 */ /* 0x000fe4000ff5e0ff */
[----:B------:R-:W-:-:S02]  /*6250*/  UIADD3.64 UR38, UPT, UPT, UR8, 0x4, URZ ;  /* 0x0000000408267897 */ /* 0x000fc4000fffe0ff */
[----:B------:R-:W-:Y:S02]  /*6260*/  UIADD3.64 UR40, UPT, UPT, UR8, 0x7e, URZ ;  /* 0x0000007e08287897 */ /* 0x000fe4000fffe0ff */
[----:B------:R-:W-:Y:S02]  /*6270*/  UIADD3.X UR19, UPT, UPT, UR7, URZ, URZ, UP6, !UPT ;  /* 0x000000ff07137290 */ /* 0x000fe4000b7fe4ff */
[----:B------:R-:W-:Y:S01]  /*6280*/  UIADD3.X UR21, UPT, UPT, UR7, URZ, URZ, UP5, !UPT ;  /* 0x000000ff07157290 */ /* 0x000fe2000affe4ff */
[----:B------:R-:W-:Y:S01]  /*6290*/  IMAD.U32 R146, RZ, RZ, UR38 ;  /* 0x00000026ff927e24 */ /* 0x000fe2000f8e00ff */
[----:B------:R-:W-:Y:S01]  /*62a0*/  UIADD3.X UR23, UPT, UPT, UR7, URZ, URZ, UP4, !UPT ;  /* 0x000000ff07177290 */ /* 0x000fe2000a7fe4ff */
[----:B------:R-:W-:Y:S01]  /*62b0*/  MOV R147, UR39 ;  /* 0x0000002700937c02 */ /* 0x000fe20008000f00 */
[----:B------:R-:W-:Y:S01]  /*62c0*/  UIADD3.X UR25, UPT, UPT, UR7, URZ, URZ, UP3, !UPT ;  /* 0x000000ff07197290 */ /* 0x000fe20009ffe4ff */
[----:B------:R-:W-:Y:S01]  /*62d0*/  IMAD.U32 R144, RZ, RZ, UR40 ;  /* 0x00000028ff907e24 */ /* 0x000fe2000f8e00ff */
[----:B------:R-:W-:Y:S01]  /*62e0*/  UIADD3.X UR27, UPT, UPT, UR7, URZ, URZ, UP2, !UPT ;  /* 0x000000ff071b7290 */ /* 0x000fe200097fe4ff */
[----:B------:R-:W-:Y:S01]  /*62f0*/  MOV R145, UR41 ;  /* 0x0000002900917c02 */ /* 0x000fe20008000f00 */
[----:B------:R-:W-:-:S02]  /*6300*/  UIADD3 UR28, UP6, UPT, UR6, 0x500, URZ ;  /* 0x00000500061c7890 */ /* 0x000fc4000ffde0ff */
[----:B------:R-:W-:Y:S02]  /*6310*/  UIADD3 UR30, UP5, UPT, UR6, 0x580, URZ ;  /* 0x00000580061e7890 */ /* 0x000fe4000ffbe0ff */
[----:B------:R-:W-:Y:S02]  /*6320*/  UIADD3 UR32, UP4, UPT, UR6, 0x600, URZ ;  /* 0x0000060006207890 */ /* 0x000fe4000ff9e0ff */
[----:B------:R-:W-:Y:S02]  /*6330*/  UIADD3 UR34, UP3, UPT, UR6, 0x680, URZ ;  /* 0x0000068006227890 */ /* 0x000fe4000ff7e0ff */
[----:B------:R-:W-:Y:S02]  /*6340*/  UIADD3 UR36, UP2, UPT, UR6, 0x700, URZ ;  /* 0x0000070006247890 */ /* 0x000fe4000ff5e0ff */
[----:B------:R-:W-:Y:S02]  /*6350*/  UIADD3.X UR29, UPT, UPT, UR7, URZ, URZ, UP6, !UPT ;  /* 0x000000ff071d7290 */ /* 0x000fe4000b7fe4ff */
[----:B------:R-:W-:-:S02]  /*6360*/  UIADD3.X UR31, UPT, UPT, UR7, URZ, URZ, UP5, !UPT ;  /* 0x000000ff071f7290 */ /* 0x000fc4000affe4ff */
[----:B------:R-:W-:Y:S02]  /*6370*/  UIADD3.X UR33, UPT, UPT, UR7, URZ, URZ, UP4, !UPT ;  /* 0x000000ff07217290 */ /* 0x000fe4000a7fe4ff */
[----:B------:R-:W-:Y:S02]  /*6380*/  UIADD3.X UR35, UPT, UPT, UR7, URZ, URZ, UP3, !UPT ;  /* 0x000000ff07237290 */ /* 0x000fe40009ffe4ff */
[----:B------:R-:W-:Y:S02]  /*6390*/  UIADD3.X UR37, UPT, UPT, UR7, URZ, URZ, UP2, !UPT ;  /* 0x000000ff07257290 */ /* 0x000fe400097fe4ff */
[----:B------:R-:W-:Y:S02]  /*63a0*/  UIADD3.64 UR38, UPT, UPT, UR8, 0x80, URZ ;  /* 0x0000008008267897 */ /* 0x000fe4000fffe0ff */
[----:B------:R-:W-:Y:S02]  /*63b0*/  UIADD3.64 UR40, UPT, UPT, UR8, 0x82, URZ ;  /* 0x0000008208287897 */ /* 0x000fe4000fffe0ff */
[----:B------:R-:W-:-:S02]  /*63c0*/  UIADD3.64 UR42, UPT, UPT, UR8, 0x84, URZ ;  /* 0x00000084082a7897 */ /* 0x000fc4000fffe0ff */
[----:B------:R-:W-:Y:S02]  /*63d0*/  UIADD3.64 UR44, UPT, UPT, UR8, 0xfe, URZ ;  /* 0x000000fe082c7897 */ /* 0x000fe4000fffe0ff */
[----:B------:R-:W-:Y:S02]  /*63e0*/  UIADD3.64 UR46, UPT, UPT, UR8, 0x100, URZ ;  /* 0x00000100082e7897 */ /* 0x000fe4000fffe0ff */
[----:B------:R-:W-:Y:S02]  /*63f0*/  UIADD3.64 UR48, UPT, UPT, UR8, 0x102, URZ ;  /* 0x0000010208307897 */ /* 0x000fe4000fffe0ff */
[----:B------:R-:W-:Y:S02]  /*6400*/  UIADD3.64 UR50, UPT, UPT, UR8, 0x104, URZ ;  /* 0x0000010408327897 */ /* 0x000fe4000fffe0ff */
[----:B------:R-:W-:Y:S02]  /*6410*/  UIADD3.64 UR52, UPT, UPT, UR8, 0x17e, URZ ;  /* 0x0000017e08347897 */ /* 0x000fe4000fffe0ff */
[----:B------:R-:W-:-:S02]  /*6420*/  UIADD3.64 UR54, UPT, UPT, UR8, 0x180, URZ ;  /* 0x0000018008367897 */ /* 0x000fc4000fffe0ff */
[----:B------:R-:W-:Y:S02]  /*6430*/  UIADD3.64 UR56, UPT, UPT, UR8, 0x182, URZ ;  /* 0x0000018208387897 */ /* 0x000fe4000fffe0ff */
[----:B------:R-:W-:-:S12]  /*6440*/  UIADD3.64 UR58, UPT, UPT, UR8, 0x184, URZ ;  /* 0x00000184083a7897 */ /* 0x000fd8000fffe0ff */
.L_x_17:
[----:B------:R-:W2:Y:S04]  /*6450*/  LDL.64 R14, [R1+0x50] ;  /* 0x00005000010e7983 */ /* 0x000ea80000100a00 */
[----:B------:R-:W3:Y:S04]  /*6460*/  LDL.64 R16, [R1+0x48] ;  /* 0x0000480001107983 */ /* 0x000ee80000100a00 */
[----:B------:R-:W4:Y:S04]  /*6470*/  LDL.64 R8, [R1+0x60] ;  /* 0x0000600001087983 */ /* 0x000f280000100a00 */
[----:B------:R-:W5:Y:S04]  /*6480*/  LDL.64 R10, [R1+0x58] ;  /* 0x00005800010a7983 */ /* 0x000f680000100a00 */
[----:B------:R-:W5:Y:S04]  /*6490*/  LDL.64 R18, [R1+0x40] ;  /* 0x0000400001127983 */ /* 0x000f680000100a00 */
[----:B------:R-:W5:Y:S04]  /*64a0*/  LDL.64 R20, [R1+0x38] ;  /* 0x0000380001147983 */ /* 0x000f680000100a00 */
[----:B------:R-:W5:Y:S04]  /*64b0*/  LDL.64 R22, [R1+0x30] ;  /* 0x0000300001167983 */ /* 0x000f680000100a00 */
[----:B------:R-:W5:Y:S04]  /*64c0*/  LDL.64 R24, [R1+0x28] ;  /* 0x0000280001187983 */ /* 0x000f680000100a00 */
[----:B------:R-:W5:Y:S04]  /*64d0*/  LDL.64 R34, [R1+0x20] ;  /* 0x0000200001227983 */ /* 0x000f680000100a00 */
[----:B------:R-:W5:Y:S01]  /*64e0*/  LDL.64 R26, [R1+0x18] ;  /* 0x00001800011a7983 */ /* 0x000f620000100a00 */
[----:B------:R-:W-:-:S03]  /*64f0*/  IMAD.WIDE R4, R2, 0x2, R138 ;  /* 0x0000000202047825 */ /* 0x000fc600078e028a */
[----:B------:R-:W5:Y:S01]  /*6500*/  LDL.64 R50, [R1+0x10] ;  /* 0x0000100001327983 */ /* 0x000f620000100a00 */
[----:B------:R-:W-:-:S03]  /*6510*/  IMAD.WIDE R6, R2, 0x2, R136 ;  /* 0x0000000202067825 */ /* 0x000fc600078e0288 */
[----:B------:R-:W5:Y:S04]  /*6520*/  LDL.64 R36, [R1+0x8] ;  /* 0x0000080001247983 */ /* 0x000f680000100a00 */
[----:B------:R-:W5:Y:S04]  /*6530*/  LDL.64 R48, [R1] ;  /* 0x0000000001307983 */ /* 0x000f680000100a00 */
[----:B0-----:R0:W5:Y:S04]  /*6540*/  LDG.E.U16 R13, desc[UR4][R4.64] ;  /* 0x00000004040d7981 */ /* 0x001168000c1e1500 */
[----:B------:R1:W5:Y:S01]  /*6550*/  LDG.E.U16 R29, desc[UR4][R6.64] ;  /* 0x00000004061d7981 */ /* 0x000362000c1e1500 */
[----:B0-----:R-:W-:-:S04]  /*6560*/  IMAD.WIDE R4, R2, 0x2, R230 ;  /* 0x0000000202047825 */ /* 0x001fc800078e02e6 */
[C---:B-1----:R-:W-:Y:S01]  /*6570*/  IMAD.WIDE R6, R2.reuse, 0x2, R228 ;  /* 0x0000000202067825 */ /* 0x042fe200078e02e4 */
[----:B------:R0:W5:Y:S04]  /*6580*/  LDG.E.U16 R31, desc[UR4][R4.64] ;  /* 0x00000004041f7981 */ /* 0x000168000c1e1500 */
[----:B------:R1:W5:Y:S01]  /*6590*/  LDG.E.U16 R32, desc[UR4][R6.64] ;  /* 0x0000000406207981 */ /* 0x000362000c1e1500 */
[----:B0-----:R-:W-:-:S04]  /*65a0*/  IMAD.WIDE R4, R2, 0x2, R220 ;  /* 0x0000000202047825 */ /* 0x001fc800078e02dc */
[----:B-1----:R-:W-:-:S04]  /*65b0*/  IMAD.WIDE R6, R2, 0x2, R218 ;  /* 0x0000000202067825 */ /* 0x002fc800078e02da */
[----:B--2---:R-:W-:-:S04]  /*65c0*/  IMAD.WIDE R14, R2, 0x2, R14 ;  /* 0x00000002020e7825 */ /* 0x004fc800078e020e */
[C---:B---3--:R-:W-:Y:S01]  /*65d0*/  IMAD.WIDE R16, R2.reuse, 0x2, R16 ;  /* 0x0000000202107825 */ /* 0x048fe200078e0210 */
[----:B------:R-:W2:Y:S03]  /*65e0*/  LDG.E.U16 R39, desc[UR4][R14.64] ;  /* 0x000000040e277981 */ /* 0x000ea6000c1e1500 */
[C---:B----4-:R-:W-:Y:S01]  /*65f0*/  IMAD.WIDE R8, R2.reuse, 0x2, R8 ;  /* 0x0000000202087825 */ /* 0x050fe200078e0208 */
[----:B------:R-:W3:Y:S03]  /*6600*/  LDG.E.U16 R41, desc[UR4][R16.64] ;  /* 0x0000000410297981 */ /* 0x000ee6000c1e1500 */
[C---:B-----5:R-:W-:Y:S01]  /*6610*/  IMAD.WIDE R10, R2.reuse, 0x2, R10 ;  /* 0x00000002020a7825 */ /* 0x060fe200078e020a */
[----:B------:R0:W4:Y:S03]  /*6620*/  LDG.E.U16 R28, desc[UR4][R8.64] ;  /* 0x00000004081c7981 */ /* 0x000126000c1e1500 */
[C---:B------:R-:W-:Y:S01]  /*6630*/  IMAD.WIDE R18, R2.reuse, 0x2, R18 ;  /* 0x0000000202127825 */ /* 0x040fe200078e0212 */
[----:B------:R1:W5:Y:S03]  /*6640*/  LDG.E.U16 R30, desc[UR4][R10.64] ;  /* 0x000000040a1e7981 */ /* 0x000366000c1e1500 */
[C---:B------:R-:W-:Y:S01]  /*6650*/  IMAD.WIDE R20, R2.reuse, 0x2, R20 ;  /* 0x0000000202147825 */ /* 0x040fe200078e0214 */
[----:B------:R0:W5:Y:S03]  /*6660*/  LDG.E.U16 R40, desc[UR4][R18.64] ;  /* 0x0000000412287981 */ /* 0x000166000c1e1500 */
[C---:B------:R-:W-:Y:S01]  /*6670*/  IMAD.WIDE R22, R2.reuse, 0x2, R22 ;  /* 0x0000000202167825 */ /* 0x040fe200078e0216 */
[----:B------:R1:W5:Y:S03]  /*6680*/  LDG.E.U16 R42, desc[UR4][R20.64] ;  /* 0x00000004142a7981 */ /* 0x000366000c1e1500 */
[C---:B------:R-:W-:Y:S01]  /*6690*/  IMAD.WIDE R24, R2.reuse, 0x2, R24 ;  /* 0x0000000202187825 */ /* 0x040fe200078e0218 */
[----:B------:R1:W5:Y:S03]  /*66a0*/  LDG.E.U16 R43, desc[UR4][R22.64] ;  /* 0x00000004162b7981 */ /* 0x000366000c1e1500 */
[C---:B0-----:R-:W-:Y:S01]  /*66b0*/  IMAD.WIDE R8, R2.reuse, 0x2, R226 ;  /* 0x0000000202087825 */ /* 0x041fe200078e02e2 */
[----:B------:R-:W5:Y:S03]  /*66c0*/  LDG.E.U16 R44, desc[UR4][R24.64] ;  /* 0x00000004182c7981 */ /* 0x000f66000c1e1500 */
[C---:B-1----:R-:W-:Y:S01]  /*66d0*/  IMAD.WIDE R10, R2.reuse, 0x2, R224 ;  /* 0x00000002020a7825 */ /* 0x042fe200078e02e0 */
[----:B------:R-:W5:Y:S03]  /*66e0*/  LDG.E.U16 R33, desc[UR4][R8.64] ;  /* 0x0000000408217981 */ /* 0x000f66000c1e1500 */
[----:B------:R-:W-:-:S02]  /*66f0*/  IMAD.WIDE R18, R2, 0x2, R34 ;  /* 0x0000000202127825 */ /* 0x000fc400078e0222 */
[----:B------:R-:W5:Y:S02]  /*6700*/  LDG.E.U16 R34, desc[UR4][R10.64] ;  /* 0x000000040a227981 */ /* 0x000f64000c1e1500 */
[C---:B------:R-:W-:Y:S02]  /*6710*/  IMAD.WIDE R26, R2.reuse, 0x2, R26 ;  /* 0x00000002021a7825 */ /* 0x040fe400078e021a */
[----:B------:R0:W5:Y:S02]  /*6720*/  LDG.E.U16 R45, desc[UR4][R18.64] ;  /* 0x00000004122d7981 */ /* 0x000164000c1e1500 */
[C---:B------:R-:W-:Y:S02]  /*6730*/  IMAD.WIDE R14, R2.reuse, 0x2, R222 ;  /* 0x00000002020e7825 */ /* 0x040fe400078e02de */
[----:B------:R1:W5:Y:S02]  /*6740*/  LDG.E.U16 R46, desc[UR4][R26.64] ;  /* 0x000000041a2e7981 */ /* 0x000364000c1e1500 */
[----:B------:R-:W-:-:S02]  /*6750*/  IMAD.WIDE R20, R2, 0x2, R50 ;  /* 0x0000000202147825 */ /* 0x000fc400078e0232 */
[----:B------:R-:W5:Y:S02]  /*6760*/  LDG.E.U16 R35, desc[UR4][R14.64] ;  /* 0x000000040e237981 */ /* 0x000f64000c1e1500 */
[C---:B------:R-:W-:Y:S02]  /*6770*/  IMAD.WIDE R22, R2.reuse, 0x2, R36 ;  /* 0x0000000202167825 */ /* 0x040fe400078e0224 */
[----:B------:R-:W5:Y:S02]  /*6780*/  LDG.E.U16 R36, desc[UR4][R4.64] ;  /* 0x0000000404247981 */ /* 0x000f64000c1e1500 */
[C---:B------:R-:W-:Y:S02]  /*6790*/  IMAD.WIDE R16, R2.reuse, 0x2, R216 ;  /* 0x0000000202107825 */ /* 0x040fe400078e02d8 */
[----:B------:R1:W5:Y:S02]  /*67a0*/  LDG.E.U16 R47, desc[UR4][R20.64] ;  /* 0x00000004142f7981 */ /* 0x000364000c1e1500 */
[----:B0-----:R-:W-:-:S02]  /*67b0*/  IMAD.WIDE R18, R2, 0x2, R242 ;  /* 0x0000000202127825 */ /* 0x001fc400078e02f2 */
[----:B------:R-:W5:Y:S02]  /*67c0*/  LDG.E.U16 R37, desc[UR4][R6.64] ;  /* 0x0000000406257981 */ /* 0x000f64000c1e1500 */
[C---:B------:R-:W-:Y:S02]  /*67d0*/  IMAD.WIDE R24, R2.reuse, 0x2, R48 ;  /* 0x0000000202187825 */ /* 0x040fe400078e0230 */
[----:B------:R0:W5:Y:S02]  /*67e0*/  LDG.E.U16 R38, desc[UR4][R16.64] ;  /* 0x0000000410267981 */ /* 0x000164000c1e1500 */
[C---:B------:R-:W-:Y:S02]  /*67f0*/  IMAD.WIDE R8, R2.reuse, 0x2, R250 ;  /* 0x0000000202087825 */ /* 0x040fe400078e02fa */
[----:B------:R0:W5:Y:S02]  /*6800*/  LDG.E.U16 R22, desc[UR4][R22.64] ;  /* 0x0000000416167981 */ /* 0x000164000c1e1500 */
[----:B------:R-:W-:-:S02]  /*6810*/  IMAD.WIDE R10, R2, 0x2, R248 ;  /* 0x00000002020a7825 */ /* 0x000fc400078e02f8 */
[----:B------:R-:W5:Y:S02]  /*6820*/  LDG.E.U16 R18, desc[UR4][R18.64] ;  /* 0x0000000412127981 */ /* 0x000f64000c1e1500 */
[C---:B-1----:R-:W-:Y:S02]  /*6830*/  IMAD.WIDE R26, R2.reuse, 0x2, R240 ;  /* 0x00000002021a7825 */ /* 0x042fe400078e02f0 */
[----:B------:R-:W5:Y:S02]  /*6840*/  LDG.E.U16 R24, desc[UR4][R24.64] ;  /* 0x0000000418187981 */ /* 0x000f64000c1e1500 */
[C---:B------:R-:W-:Y:S02]  /*6850*/  IMAD.WIDE R20, R2.reuse, 0x2, R238 ;  /* 0x0000000202147825 */ /* 0x040fe400078e02ee */
[----:B------:R-:W5:Y:S02]  /*6860*/  LDG.E.U16 R8, desc[UR4][R8.64] ;  /* 0x0000000408087981 */ /* 0x000f64000c1e1500 */
[----:B------:R-:W-:-:S02]  /*6870*/  IMAD.WIDE R14, R2, 0x2, R246 ;  /* 0x00000002020e7825 */ /* 0x000fc400078e02f6 */
[----:B------:R-:W5:Y:S02]  /*6880*/  LDG.E.U16 R10, desc[UR4][R10.64] ;  /* 0x000000040a0a7981 */ /* 0x000f64000c1e1500 */
[C---:B0-----:R-:W-:Y:S02]  /*6890*/  IMAD.WIDE R16, R2.reuse, 0x2, R244 ;  /* 0x0000000202107825 */ /* 0x041fe400078e02f4 */
[----:B------:R-:W5:Y:S02]  /*68a0*/  LDG.E.U16 R26, desc[UR4][R26.64] ;  /* 0x000000041a1a7981 */ /* 0x000f64000c1e1500 */
[C---:B------:R-:W-:Y:S02]  /*68b0*/  IMAD.WIDE R6, R2.reuse, 0x2, R236 ;  /* 0x0000000202067825 */ /* 0x040fe400078e02ec */
[----:B------:R-:W5:Y:S02]  /*68c0*/  LDG.E.U16 R20, desc[UR4][R20.64] ;  /* 0x0000000414147981 */ /* 0x000f64000c1e1500 */
[----:B------:R-:W-:-:S02]  /*68d0*/  IMAD.WIDE R4, R2, 0x2, R234 ;  /* 0x0000000202047825 */ /* 0x000fc400078e02ea */
[----:B------:R-:W5:Y:S04]  /*68e0*/  LDG.E.U16 R15, desc[UR4][R14.64] ;  /* 0x000000040e0f7981 */ /* 0x000f68000c1e1500 */
[----:B------:R-:W5:Y:S04]  /*68f0*/  LDG.E.U16 R17, desc[UR4][R16.64] ;  /* 0x0000000410117981 */ /* 0x000f68000c1e1500 */
[----:B------:R-:W5:Y:S04]  /*6900*/  LDG.E.U16 R7, desc[UR4][R6.64] ;  /* 0x0000000406077981 */ /* 0x000f68000c1e1500 */
[----:B------:R-:W5:Y:S01]  /*6910*/  LDG.E.U16 R5, desc[UR4][R4.64] ;  /* 0x0000000404057981 */ /* 0x000f62000c1e1500 */
[----:B------:R-:W-:-:S02]  /*6920*/  LOP3.LUT R49, R134, 0x10, RZ, 0x3c, !PT ;  /* 0x0000001086317812 */ /* 0x000fc400078e3cff */
[C---:B------:R-:W-:Y:S01]  /*6930*/  LOP3.LUT R48, R134.reuse, 0x20, RZ, 0x3c, !PT ;  /* 0x0000002086307812 */ /* 0x040fe200078e3cff */
[----:B------:R-:W-:Y:S04]  /*6940*/  STS.U16 [R134+UR66+0xa000], R13 ;  /* 0x00a0000d86007988 */ /* 0x000fe80008000442 */
[----:B------:R-:W-:Y:S01]  /*6950*/  STS.U16 [R134+UR66+0xb000], R29 ;  /* 0x00b0001d86007988 */ /* 0x000fe20008000442 */
[----:B------:R-:W-:Y:S01]  /*6960*/  LOP3.LUT R23, R134, 0x30, RZ, 0x3c, !PT ;  /* 0x0000003086177812 */ /* 0x000fe200078e3cff */
[----:B------:R-:W-:Y:S02]  /*6970*/  UMOV UR60, 0x1 ;  /* 0x00000001003c7882 */ /* 0x000fe40000000000 */
[----:B------:R-:W-:-:S04]  /*6980*/  @!UP1 UIADD3 UR60, UPT, UPT, -UR60, 0x100000, URZ ;  /* 0x001000003c3c9890 */ /* 0x000fc8000fffe1ff */
[----:B------:R-:W-:Y:S02]  /*6990*/  @!UP1 USHF.L.U32 UR61, UR60, 0xb, URZ ;  /* 0x0000000b3c3d9899 */ /* 0x000fe400080006ff */
[----:B------:R-:W-:Y:S01]  /*69a0*/  @!UP1 USHF.L.U32 UR60, UR60, 0x1, URZ ;  /* 0x000000013c3c9899 */ /* 0x000fe200080006ff */
[----:B------:R-:W-:Y:S01]  /*69b0*/  VOTEU.ALL UP2, P1 ;  /* 0x0000000000ff7886 */ /* 0x000fe20000840000 */
[----:B--2---:R-:W-:Y:S04]  /*69c0*/  STS.U16 [R134+UR66+0xa400], R39 ;  /* 0x00a4002786007988 */ /* 0x004fe80008000442 */
[----:B---3--:R-:W-:Y:S04]  /*69d0*/  STS.U16 [R134+UR66+0xb400], R41 ;  /* 0x00b4002986007988 */ /* 0x008fe80008000442 */
[----:B----4-:R-:W-:Y:S04]  /*69e0*/  STS.U16 [R49+UR66+0xa080], R28 ;  /* 0x00a0801c31007988 */ /* 0x010fe80008000442 */
[----:B-----5:R-:W-:Y:S04]  /*69f0*/  STS.U16 [R49+UR66+0xb080], R30 ;  /* 0x00b0801e31007988 */ /* 0x020fe80008000442 */
        /* <DEDUP_REMOVED lines=8> */
[----:B0-----:R-:W-:-:S03]  /*6a80*/  LOP3.LUT R48, R134, 0x40, RZ, 0x3c, !PT ;  /* 0x0000004086307812 */ /* 0x001fc600078e3cff */
[----:B------:R-:W-:Y:S04]  /*6a90*/  STS.U16 [R23+UR66+0xa580], R45 ;  /* 0x00a5802d17007988 */ /* 0x000fe80008000442 */
[----:B------:R0:W-:Y:S04]  /*6aa0*/  STS.U16 [R23+UR66+0xb580], R46 ;  /* 0x00b5802e17007988 */ /* 0x0001e80008000442 */
[----:B------:R1:W-:Y:S04]  /*6ab0*/  STS.U16 [R48+UR66+0xa200], R35 ;  /* 0x00a2002330007988 */ /* 0x0003e80008000442 */
[----:B------:R1:W-:Y:S01]  /*6ac0*/  STS.U16 [R48+UR66+0xb200], R36 ;  /* 0x00b2002430007988 */ /* 0x0003e20008000442 */
[----:B0-----:R-:W-:-:S03]  /*6ad0*/  LOP3.LUT R23, R134, 0x50, RZ, 0x3c, !PT ;  /* 0x0000005086177812 */ /* 0x001fc600078e3cff */
[----:B------:R1:W-:Y:S04]  /*6ae0*/  STS.U16 [R48+UR66+0xa600], R47 ;  /* 0x00a6002f30007988 */ /* 0x0003e80008000442 */
        /* <DEDUP_REMOVED lines=13> */
[----:B------:R0:W-:Y:S06]  /*6bc0*/  MEMBAR.ALL.CTA ;  /* 0x0000000000007992 */ /* 0x0001ec0000008000 */
[----:B0-----:R-:W-:Y:S04]  /*6bd0*/  FENCE.VIEW.ASYNC.S ;  /* 0x00000000000073c6 */ /* 0x001fe80000000000 */
[----:B------:R-:W0:Y:S02]  /*6be0*/  FENCE.VIEW.ASYNC.S ;  /* 0x00000000000073c6 */ /* 0x000e240000000000 */
[----:B0-----:R1:W0:Y:S02]  /*6bf0*/  @!UP2 SYNCS.EXCH.64 URZ, [UR66+0xe010], UR60 ;  /* 0x00e0103c42ffa5b2 */ /* 0x0012240008000100 */
[----:B0-----:R-:W-:Y:S06]  /*6c00*/  BAR.SYNC.DEFER_BLOCKING 0x0 ;  /* 0x0000000000007b1d */ /* 0x001fec0000010000 */
[----:B-1----:R-:W-:Y:S05]  /*6c10*/  BRA.U UP0, `(.L_x_13) ;  /* 0x0000000100b47547 */ /* 0x002fea000b800000 */
[----:B------:R-:W-:Y:S01]  /*6c20*/  UMOV UR60, UR72 ;  /* 0x00000048003c7c82 */ /* 0x000fe20008000000 */
[----:B------:R-:W-:Y:S01]  /*6c30*/  UMOV UR61, 0x40004040 ;  /* 0x40004040003d7882 */ /* 0x000fe20000000000 */
[----:B------:R-:W-:Y:S01]  /*6c40*/  UMOV UR62, 0x0 ;  /* 0x00000000003e7882 */ /* 0x000fe20000000000 */
[----:B------:R-:W-:Y:S01]  /*6c50*/  UMOV UR63, 0x4048010 ;  /* 0x04048010003f7882 */ /* 0x000fe20000000000 */
[----:B------:R-:W-:Y:S01]  /*6c60*/  UMOV UR65, 0x40004040 ;  /* 0x4000404000417882 */ /* 0x000fe20000000000 */
[----:B------:R-:W-:Y:S01]  /*6c70*/  UMOV UR74, 0x0 ;  /* 0x00000000004a7882 */ /* 0x000fe20000000000 */
[----:B------:R0:W-:Y:S01]  /*6c80*/  UTCHMMA gdesc[UR60], gdesc[UR64], tmem[UR70], tmem[UR62], idesc[UR63], !UPT ;  /* 0x00ff3e403c0075ea */ /* 0x0001e2000f800046 */
[----:B------:R-:W-:Y:S01]  /*6c90*/  UMOV UR75, 0x4048010 ;  /* 0x04048010004b7882 */ /* 0x000fe20000000000 */
[----:B------:R-:W-:Y:S01]  /*6ca0*/  ELECT P2, URZ, PT ;  /* 0x0000000000ff782f */ /* 0x000fe20003840000 */
[----:B------:R1:W-:Y:S01]  /*6cb0*/  UTCHMMA gdesc[UR6], gdesc[UR8], tmem[UR70], tmem[UR74], idesc[UR75], UPT ;  /* 0x00ff4a08060075ea */ /* 0x0003e2000b800046 */
[----:B------:R-:W-:-:S02]  /*6cc0*/  HFMA2 R5, -RZ, RZ, 0, 0 ;  /* 0x00000000ff057431 */ /* 0x000fc400000001ff */
[----:B------:R-:W-:Y:S01]  /*6cd0*/  IMAD.U32 R4, RZ, RZ, UR66 ;  /* 0x00000042ff047e24 */ /* 0x000fe2000f8e00ff */
[----:B------:R-:W-:Y:S01]  /*6ce0*/  UMOV UR76, 0x0 ;  /* 0x00000000004c7882 */ /* 0x000fe20000000000 */
[----:B------:R-:W-:Y:S02]  /*6cf0*/  UMOV UR77, 0x4048010 ;  /* 0x04048010004d7882 */ /* 0x000fe40000000000 */
[----:B------:R-:W-:Y:S01]  /*6d00*/  VIADD R4, R4, 0xe010 ;  /* 0x0000e01004047836 */ /* 0x000fe20000000000 */
[----:B0-----:R-:W-:Y:S02]  /*6d10*/  R2UR UR60, R148 ;  /* 0x00000000943c72ca */ /* 0x001fe400000e0000 */
[----:B------:R-:W-:Y:S02]  /*6d20*/  R2UR UR61, R149 ;  /* 0x00000000953d72ca */ /* 0x000fe400000e0000 */
[----:B------:R-:W-:Y:S02]  /*6d30*/  R2UR UR62, R146 ;  /* 0x00000000923e72ca */ /* 0x000fe400000e0000 */
[----:B------:R-:W-:-:S02]  /*6d40*/  R2UR UR63, R147 ;  /* 0x00000000933f72ca */ /* 0x000fc400000e0000 */
[----:B-1----:R-:W-:Y:S02]  /*6d50*/  R2UR UR74, R144 ;  /* 0x00000000904a72ca */ /* 0x002fe400000e0000 */
[----:B------:R-:W-:Y:S02]  /*6d60*/  R2UR UR75, R145 ;  /* 0x00000000914b72ca */ /* 0x000fe400000e0000 */
[----:B------:R-:W-:-:S03]  /*6d70*/  @P2 MOV R4, R4 ;  /* 0x0000000400042202 */ /* 0x000fc60000000f00 */
[----:B------:R0:W-:Y:S01]  /*6d80*/  UTCHMMA gdesc[UR10], gdesc[UR60], tmem[UR70], tmem[UR76], idesc[UR77], UPT ;  /* 0x00ff4c3c0a0075ea */ /* 0x0001e2000b800046 */
[----:B------:R-:W-:Y:S01]  /*6d90*/  @P2 R2UR UR65, R4 ;  /* 0x00000000044122ca */ /* 0x000fe200000e0000 */
[----:B0-----:R-:W-:Y:S01]  /*6da0*/  UMOV UR60, 0x0 ;  /* 0x00000000003c7882 */ /* 0x001fe20000000000 */
[----:B------:R-:W-:Y:S02]  /*6db0*/  UMOV UR61, 0x4048010 ;  /* 0x04048010003d7882 */ /* 0x000fe40000000000 */
[----:B------:R0:W-:Y:S02]  /*6dc0*/  UTCHMMA gdesc[UR12], gdesc[UR62], tmem[UR70], tmem[UR60], idesc[UR61], UPT ;  /* 0x00ff3c3e0c0075ea */ /* 0x0001e4000b800046 */
[----:B0-----:R-:W-:Y:S01]  /*6dd0*/  UMOV UR62, 0x0 ;  /* 0x00000000003e7882 */ /* 0x001fe20000000000 */
[----:B------:R-:W-:Y:S02]  /*6de0*/  UMOV UR63, 0x4048010 ;  /* 0x04048010003f7882 */ /* 0x000fe40000000000 */
[----:B------:R0:W-:Y:S02]  /*6df0*/  UTCHMMA gdesc[UR14], gdesc[UR74], tmem[UR70], tmem[UR62], idesc[UR63], UPT ;  /* 0x00ff3e4a0e0075ea */ /* 0x0001e4000b800046 */
[----:B0-----:R-:W-:Y:S01]  /*6e00*/  UMOV UR74, 0x0 ;  /* 0x00000000004a7882 */ /* 0x001fe20000000000 */
[----:B------:R-:W-:-:S02]  /*6e10*/  UMOV UR75, 0x4048010 ;  /* 0x04048010004b7882 */ /* 0x000fc40000000000 */
[----:B------:R0:W-:Y:S01]  /*6e20*/  UTCHMMA gdesc[UR16], gdesc[UR38], tmem[UR70], tmem[UR74], idesc[UR75], UPT ;  /* 0x00ff4a26100075ea */ /* 0x0001e2000b800046 */
        /* <DEDUP_REMOVED lines=10> */
[----:B------:R0:W-:Y:S01]  /*6ed0*/  UTCBAR [UR65], URZ ;  /* 0x000000ff410073e9 */ /* 0x0001e200080000ff */
[----:B------:R-:W-:Y:S01]  /*6ee0*/  NOP ;  /* 0x0000000000007918 */ /* 0x000fe20000000000 */
.L_x_13:
[----:B------:R-:W1:Y:S02]  /*6ef0*/  SYNCS.PHASECHK.TRANS64.TRYWAIT P2, [UR66+0xe010], RZ ;  /* 0x00e010ffff0075a7 */ /* 0x000e640008041142 */
[----:B-1----:R-:W-:Y:S05]  /*6f00*/  @!P2 BRA `(.L_x_14) ;  /* 0x000000600044a947 */ /* 0x002fea0003800000 */
.L_x_23:
[----:B------:R-:W-:Y:S01]  /*6f10*/  BAR.SYNC.DEFER_BLOCKING 0x0 ;  /* 0x0000000000007b1d */ /* 0x000fe20000010000 */
[----:B------:R-:W-:Y:S02]  /*6f20*/  IMAD.U32 R18, R12, -0x80000000, RZ ;  /* 0x800000000c127824 */ /* 0x000fe400078e00ff */
[----:B------:R-:W-:-:S03]  /*6f30*/  IMAD.WIDE R20, R3, 0x2, R210 ;  /* 0x0000000203147825 */ /* 0x000fc600078e02d2 */
[----:B0-----:R-:W0:Y:S01]  /*6f40*/  LDCU UR60, c[0x0][0x3a8] ;  /* 0x00007500ff3c77ac */ /* 0x001e220008000800 */
[----:B------:R-:W-:Y:S01]  /*6f50*/  LDTM.16dp32bit_t0_t15.x8 R4, tmem[UR69+0x100000] ;  /* 0x10000045000479ee */ /* 0x000fe20008980000 */
[----:B------:R-:W0:Y:S01]  /*6f60*/  LDTM.16dp32bit_t16_t31.x8 R4, tmem[UR69+0x100008] ;  /* 0x10000845000479ee */ /* 0x000e2200089a0000 */
[----:B------:R-:W1:Y:S01]  /*6f70*/  @!P1 SYNCS.CCTL.IV [UR66+0xe010] ;  /* 0x00e01000ff0099b1 */ /* 0x000e620008000042 */
[----:B------:R-:W-:Y:S01]  /*6f80*/  NOP ;  /* 0x0000000000007918 */ /* 0x000fe20000000000 */
[----:B0-----:R-:W-:Y:S01]  /*6f90*/  FMUL R13, R4, UR60 ;  /* 0x0000003c040d7c20 */ /* 0x001fe20008400000 */
[----:B------:R-:W-:Y:S01]  /*6fa0*/  FMUL R14, R5, UR60 ;  /* 0x0000003c050e7c20 */ /* 0x000fe20008400000 */
[----:B------:R-:W-:Y:S01]  /*6fb0*/  FMUL R15, R6, UR60 ;  /* 0x0000003c060f7c20 */ /* 0x000fe20008400000 */
[----:B------:R-:W-:Y:S01]  /*6fc0*/  FMUL R16, R7, UR60 ;  /* 0x0000003c07107c20 */ /* 0x000fe20008400000 */
[----:B------:R-:W-:Y:S01]  /*6fd0*/  FMUL R17, R8, UR60 ;  /* 0x0000003c08117c20 */ /* 0x000fe20008400000 */
[----:B-1----:R-:W0:Y:S02]  /*6fe0*/  SYNCS.PHASECHK.TRANS64.TRYWAIT P2, [UR68], R18 ;  /* 0x00000012ff0075a7 */ /* 0x002e240008041144 */
[----:B------:R-:W-:Y:S01]  /*6ff0*/  FMNMX3 R15, R13, R14, R15, !PT ;  /* 0x0000000e0d0f7276 */ /* 0x000fe2000780000f */
[----:B------:R-:W-:Y:S01]  /*7000*/  FMUL R13, R9, UR60 ;  /* 0x0000003c090d7c20 */ /* 0x000fe20008400000 */
[----:B------:R-:W-:-:S02]  /*7010*/  FMUL R14, R10, UR60 ;  /* 0x0000003c0a0e7c20 */ /* 0x000fc40008400000 */
[----:B------:R-:W-:Y:S01]  /*7020*/  FMNMX3 R16, R15, R16, R17, !PT ;  /* 0x000000100f107276 */ /* 0x000fe20007800011 */
[----:B------:R-:W-:-:S03]  /*7030*/  FMUL R15, R11, UR60 ;  /* 0x0000003c0b0f7c20 */ /* 0x000fc60008400000 */
[----:B------:R-:W-:Y:S01]  /*7040*/  FMNMX3 R14, R16, R13, R14, !PT ;  /* 0x0000000d100e7276 */ /* 0x000fe2000780000e */
[----:B------:R-:W-:-:S03]  /*7050*/  IMAD.WIDE R16, R3, 0x2, R212 ;  /* 0x0000000203107825 */ /* 0x000fc600078e02d4 */
[----:B------:R-:W-:-:S05]  /*7060*/  FMNMX R15, R15, R14, !PT ;  /* 0x0000000e0f0f7209 */ /* 0x000fca0007800000 */
[----:B------:R-:W1:Y:S02]  /*7070*/  SHFL.BFLY PT, R133, R15, 0x10, 0x1f ;  /* 0x0e001f000f857f89 */ /* 0x000e6400000e0000 */
[----:B-1----:R-:W-:Y:S01]  /*7080*/  FMNMX3 R133, R15, R133, R0, !PT ;  /* 0x000000850f857276 */ /* 0x002fe20007800000 */
[----:B------:R-:W-:-:S04]  /*7090*/  IMAD.WIDE R14, R3, 0x2, R214 ;  /* 0x00000002030e7825 */ /* 0x000fc800078e02d6 */
        /* <DEDUP_REMOVED lines=16> */
[----:B------:R-:W1:Y:S01]  /*71a0*/  MUFU.EX2 R5, R5 ;  /* 0x0000000500057308 */ /* 0x000e620000000800 */
[----:B------:R-:W-:-:S07]  /*71b0*/  FMUL R11, R11, 1.4426950216293334961 ;  /* 0x3fb8aa3b0b0b7820 */ /* 0x000fce0000400000 */
[----:B------:R-:W2:Y:S08]  /*71c0*/  MUFU.EX2 R6, R6 ;  /* 0x0000000600067308 */ /* 0x000eb00000000800 */
[----:B------:R-:W3:Y:S01]  /*71d0*/  MUFU.EX2 R7, R7 ;  /* 0x0000000700077308 */ /* 0x000ee20000000800 */
[----:B-1----:R-:W-:-:S07]  /*71e0*/  FADD R13, R4, R5 ;  /* 0x00000005040d7221 */ /* 0x002fce0000000000 */
[----:B------:R-:W1:Y:S01]  /*71f0*/  MUFU.EX2 R8, R8 ;  /* 0x0000000800087308 */ /* 0x000e620000000800 */
[----:B--2---:R-:W-:-:S07]  /*7200*/  FADD R12, R6, R13 ;  /* 0x0000000d060c7221 */ /* 0x004fce0000000000 */
[----:B------:R-:W2:Y:S01]  /*7210*/  MUFU.EX2 R9, R9 ;  /* 0x0000000900097308 */ /* 0x000ea20000000800 */
[----:B---3--:R-:W-:-:S07]  /*7220*/  FADD R13, R7, R12 ;  /* 0x0000000c070d7221 */ /* 0x008fce0000000000 */
[----:B------:R-:W3:Y:S01]  /*7230*/  MUFU.EX2 R10, R10 ;  /* 0x0000000a000a7308 */ /* 0x000ee20000000800 */
[----:B-1----:R-:W-:-:S07]  /*7240*/  FADD R12, R8, R13 ;  /* 0x0000000d080c7221 */ /* 0x002fce0000000000 */
[----:B------:R-:W1:Y:S01]  /*7250*/  MUFU.EX2 R11, R11 ;  /* 0x0000000b000b7308 */ /* 0x000e620000000800 */
[----:B--2---:R-:W-:-:S04]  /*7260*/  FADD R13, R9, R12 ;  /* 0x0000000c090d7221 */ /* 0x004fc80000000000 */
[----:B---3--:R-:W-:-:S04]  /*7270*/  FADD R12, R10, R13 ;  /* 0x0000000d0a0c7221 */ /* 0x008fc80000000000 */
[----:B-1----:R-:W-:-:S05]  /*7280*/  FADD R12, R11, R12 ;  /* 0x0000000c0b0c7221 */ /* 0x002fca0000000000 */
[----:B------:R1:W2:Y:S01]  /*7290*/  SHFL.BFLY PT, R143, R12, 0x10, 0x1f ;  /* 0x0e001f000c8f7f89 */ /* 0x0002a200000e0000 */
[----:B0-----:R-:W-:Y:S05]  /*72a0*/  @!P2 BRA `(.L_x_15) ;  /* 0x0000005c0068a947 */ /* 0x001fea0003800000 */
.L_x_24:
[----:B------:R0:W3:Y:S01]  /*72b0*/  LDG.E.U16 R13, desc[UR4][R14.64] ;  /* 0x000000040e0d7981 */ /* 0x0000e2000c1e1500 */
[----:B------:R-:W-:-:S03]  /*72c0*/  IMAD.WIDE R22, R3, 0x2, R206 ;  /* 0x0000000203167825 */ /* 0x000fc600078e02ce */
[----:B------:R4:W5:Y:S01]  /*72d0*/  LDG.E.U16 R19, desc[UR4][R16.64] ;  /* 0x0000000410137981 */ /* 0x000962000c1e1500 */
[----:B------:R-:W-:-:S03]  /*72e0*/  IMAD.WIDE R24, R3, 0x2, R204 ;  /* 0x0000000203187825 */ /* 0x000fc600078e02cc */
[----:B--2---:R1:W2:Y:S01]  /*72f0*/  LDG.E.U16 R35, desc[UR4][R20.64] ;  /* 0x0000000414237981 */ /* 0x0042a2000c1e1500 */
[----:B------:R-:W-:-:S03]  /*7300*/  IMAD.WIDE R26, R3, 0x2, R202 ;  /* 0x00000002031a7825 */ /* 0x000fc600078e02ca */
[----:B------:R1:W2:Y:S01]  /*7310*/  LDG.E.U16 R37, desc[UR4][R22.64] ;  /* 0x0000000416257981 */ /* 0x0002a2000c1e1500 */
[----:B------:R-:W-:-:S03]  /*7320*/  IMAD.WIDE R28, R3, 0x2, R200 ;  /* 0x00000002031c7825 */ /* 0x000fc600078e02c8 */
[----:B------:R1:W2:Y:S01]  /*7330*/  LDG.E.U16 R39, desc[UR4][R24.64] ;  /* 0x0000000418277981 */ /* 0x0002a2000c1e1500 */
[----:B------:R-:W-:-:S03]  /*7340*/  IMAD.WIDE R30, R3, 0x2, R198 ;  /* 0x00000002031e7825 */ /* 0x000fc600078e02c6 */
[----:B------:R1:W2:Y:S01]  /*7350*/  LDG.E.U16 R41, desc[UR4][R26.64] ;  /* 0x000000041a297981 */ /* 0x0002a2000c1e1500 */
[----:B0-----:R-:W-:-:S03]  /*7360*/  IMAD.WIDE R14, R3, 0x2, R196 ;  /* 0x00000002030e7825 */ /* 0x001fc600078e02c4 */
[----:B------:R0:W2:Y:S01]  /*7370*/  LDG.E.U16 R43, desc[UR4][R28.64] ;  /* 0x000000041c2b7981 */ /* 0x0000a2000c1e1500 */
[----:B----4-:R-:W-:-:S03]  /*7380*/  IMAD.WIDE R16, R3, 0x2, R194 ;  /* 0x0000000203107825 */ /* 0x010fc600078e02c2 */
[----:B------:R4:W2:Y:S01]  /*7390*/  LDG.E.U16 R45, desc[UR4][R30.64] ;  /* 0x000000041e2d7981 */ /* 0x0008a2000c1e1500 */
[----:B-1----:R-:W-:-:S03]  /*73a0*/  IMAD.WIDE R20, R3, 0x2, R192 ;  /* 0x0000000203147825 */ /* 0x002fc600078e02c0 */
[----:B------:R-:W2:Y:S01]  /*73b0*/  LDG.E.U16 R51, desc[UR4][R14.64] ;  /* 0x000000040e337981 */ /* 0x000ea2000c1e1500 */
[----:B------:R-:W-:-:S03]  /*73c0*/  IMAD.WIDE R32, R3, 0x2, R190 ;  /* 0x0000000203207825 */ /* 0x000fc600078e02be */
[----:B------:R-:W2:Y:S01]  /*73d0*/  LDG.E.U16 R53, desc[UR4][R16.64] ;  /* 0x0000000410357981 */ /* 0x000ea2000c1e1500 */
[----:B------:R-:W-:-:S03]  /*73e0*/  IMAD.WIDE R22, R3, 0x2, R188 ;  /* 0x0000000203167825 */ /* 0x000fc600078e02bc */
[----:B------:R-:W2:Y:S01]  /*73f0*/  LDG.E.U16 R55, desc[UR4][R20.64] ;  /* 0x0000000414377981 */ /* 0x000ea2000c1e1500 */
        /* <DEDUP_REMOVED lines=9> */
[----:B------:R1:W2:Y:S01]  /*7490*/  LDG.E.U16 R65, desc[UR4][R28.64] ;  /* 0x000000041c417981 */ /* 0x0002a2000c1e1500 */
[----:B------:R-:W-:-:S03]  /*74a0*/  IMAD.WIDE R20, R3, 0x2, R172 ;  /* 0x0000000203147825 */ /* 0x000fc600078e02ac */
[----:B------:R0:W2:Y:S01]  /*74b0*/  LDG.E.U16 R67, desc[UR4][R30.64] ;  /* 0x000000041e437981 */ /* 0x0000a2000c1e1500 */
        /* <DEDUP_REMOVED lines=8> */
[----:B------:R-:W-:-:S03]  /*7540*/  IMAD.WIDE R22, R3, 0x2, R166 ;  /* 0x0000000203167825 */ /* 0x000fc600078e02a6 */
[----:B------:R-:W2:Y:S01]  /*7550*/  LDG.E.U16 R47, desc[UR4][R46.64] ;  /* 0x000000042e2f7981 */ /* 0x000ea2000c1e1500 */
[----:B0-----:R-:W-:-:S03]  /*7560*/  IMAD.WIDE R24, R3, 0x2, R164 ;  /* 0x0000000203187825 */ /* 0x001fc600078e02a4 */
[----:B------:R-:W2:Y:S01]  /*7570*/  LDG.E.U16 R49, desc[UR4][R48.64] ;  /* 0x0000000430317981 */ /* 0x000ea2000c1e1500 */
[----:B----4-:R-:W-:-:S03]  /*7580*/  IMAD.WIDE R26, R3, 0x2, R162 ;  /* 0x00000002031a7825 */ /* 0x010fc600078e02a2 */
[----:B------:R-:W4:Y:S01]  /*7590*/  LDG.E.U16 R23, desc[UR4][R22.64] ;  /* 0x0000000416177981 */ /* 0x000f22000c1e1500 */
[----:B-1----:R-:W-:-:S03]  /*75a0*/  IMAD.WIDE R28, R3, 0x2, R160 ;  /* 0x00000002031c7825 */ /* 0x002fc600078e02a0 */
[----:B------:R-:W4:Y:S01]  /*75b0*/  LDG.E.U16 R25, desc[UR4][R24.64] ;  /* 0x0000000418197981 */ /* 0x000f22000c1e1500 */
[----:B------:R-:W-:-:S03]  /*75c0*/  IMAD.WIDE R30, R3, 0x2, R158 ;  /* 0x00000002031e7825 */ /* 0x000fc600078e029e */
        /* <DEDUP_REMOVED lines=8> */
[----:B------:R-:W4:Y:S04]  /*7650*/  LDG.E.U16 R15, desc[UR4][R14.64] ;  /* 0x000000040e0f7981 */ /* 0x000f28000c1e1500 */
[----:B------:R-:W4:Y:S04]  /*7660*/  LDG.E.U16 R21, desc[UR4][R20.64] ;  /* 0x0000000414157981 */ /* 0x000f28000c1e1500 */
[----:B------:R-:W4:Y:S01]  /*7670*/  LDG.E.U16 R33, desc[UR4][R32.64] ;  /* 0x0000000420217981 */ /* 0x000f22000c1e1500 */
[----:B------:R-:W-:Y:S02]  /*7680*/  F2FP.F16.F32.PACK_AB R4, R5, R4 ;  /* 0x000000040504723e */ /* 0x000fe400000000ff */
[----:B------:R-:W-:-:S02]  /*7690*/  F2FP.F16.F32.PACK_AB R5, R7, R6 ;  /* 0x000000060705723e */ /* 0x000fc400000000ff */
[----:B------:R-:W-:Y:S02]  /*76a0*/  F2FP.F16.F32.PACK_AB R6, R9, R8 ;  /* 0x000000080906723e */ /* 0x000fe400000000ff */
[----:B------:R-:W-:Y:S01]  /*76b0*/  F2FP.F16.F32.PACK_AB R7, R11, R10 ;  /* 0x0000000a0b07723e */ /* 0x000fe200000000ff */
[----:B------:R-:W-:Y:S01]  /*76c0*/  FADD R0, -R133, R0 ;  /* 0x0000000085007221 */ /* 0x000fe20000000100 */
[----:B------:R-:W-:Y:S02]  /*76d0*/  FADD R143, R12, R143 ;  /* 0x0000008f0c8f7221 */ /* 0x000fe40000000000 */
[----:B------:R-:W-:Y:S01]  /*76e0*/  STTM.16dp32bit_t0_t15.x4 tmem[UR69+0x100], R4 ;  /* 0x00010004000079ed */ /* 0x000fe20008900045 */
[----:B------:R-:W-:Y:S01]  /*76f0*/  STTM.16dp32bit_t16_t31.x4 tmem[UR69+0x104], R4 ;  /* 0x00010404000079ed */ /* 0x000fe20008920045 */
[----:B------:R-:W-:-:S06]  /*7700*/  FMUL R0, R0, 1.4426950216293334961 ;  /* 0x3fb8aa3b00007820 */ /* 0x000fcc0000400000 */
[----:B------:R-:W0:Y:S01]  /*7710*/  MUFU.EX2 R0, R0 ;  /* 0x0000000000007308 */ /* 0x000e220000000800 */
[----:B---3--:R-:W-:Y:S04]  /*7720*/  STS.U16 [R132+UR66+0xc000], R13 ;  /* 0x00c0000d84007988 */ /* 0x008fe80008000442 */
[----:B-----5:R-:W-:Y:S04]  /*7730*/  STS.U16 [R132+UR66+0xc100], R19 ;  /* 0x00c1001384007988 */ /* 0x020fe80008000442 */
[----:B--2---:R-:W-:Y:S04]  /*7740*/  STS.U16 [R132+UR66+0xc200], R35 ;  /* 0x00c2002384007988 */ /* 0x004fe80008000442 */
        /* <DEDUP_REMOVED lines=20> */
[----:B----4-:R-:W-:Y:S04]  /*7890*/  STS.U16 [R132+UR66+0xd700], R23 ;  /* 0x00d7001784007988 */ /* 0x010fe80008000442 */
        /* <DEDUP_REMOVED lines=8> */
[----:B------:R-:W2:Y:S02]  /*7920*/  FENCE.VIEW.ASYNC.T ;  /* 0x00000000000073c6 */ /* 0x000ea40000000200 */
[----:B--2---:R-:W-:Y:S06]  /*7930*/  BAR.SYNC.DEFER_BLOCKING 0x0 ;  /* 0x0000000000007b1d */ /* 0x004fec0000010000 */
[----:B-1----:R-:W-:Y:S01]  /*7940*/  LDTM.16dp32bit_t0_t15.x128 R4, tmem[UR69] ;  /* 0x00000045000479ee */ /* 0x002fe20008b80000 */
[----:B------:R-:W0:Y:S01]  /*7950*/  LDTM.16dp32bit_t16_t31.x128 R4, tmem[UR69+0x80] ;  /* 0x00008045000479ee */ /* 0x000e220008ba0000 */
[----:B------:R-:W-:Y:S01]  /*7960*/  NOP ;  /* 0x0000000000007918 */ /* 0x000fe20000000000 */
[C---:B0-----:R-:W-:Y:S01]  /*7970*/  FMUL R4, R0.reuse, R4 ;  /* 0x0000000400047220 */ /* 0x041fe20000400000 */
        /* <DEDUP_REMOVED lines=127> */
[----:B------:R-:W-:Y:S01]  /*8170*/  STTM.16dp32bit_t0_t15.x128 tmem[UR69], R4 ;  /* 0x00000004000079ed */ /* 0x000fe20008b80045 */
[----:B------:R0:W-:Y:S01]  /*8180*/  STTM.16dp32bit_t16_t31.x128 tmem[UR69+0x80], R4 ;  /* 0x00008004000079ed */ /* 0x0001e20008ba0045 */
[----:B------:R-:W1:Y:S02]  /*8190*/  FENCE.VIEW.ASYNC.T ;  /* 0x00000000000073c6 */ /* 0x000e640000000200 */
[----:B-1----:R-:W-:Y:S06]  /*81a0*/  BAR.SYNC.DEFER_BLOCKING 0x0 ;  /* 0x0000000000007b1d */ /* 0x002fec0000010000 */
[----:B------:R1:W-:Y:S06]  /*81b0*/  MEMBAR.ALL.CTA ;  /* 0x0000000000007992 */ /* 0x0003ec0000008000 */
[----:B-1----:R-:W1:Y:S02]  /*81c0*/  FENCE.VIEW.ASYNC.S ;  /* 0x00000000000073c6 */ /* 0x002e640000000000 */
[----:B-1----:R-:W-:Y:S01]  /*81d0*/  BAR.SYNC.DEFER_BLOCKING 0x0 ;  /* 0x0000000000007b1d */ /* 0x002fe20000010000 */
[----:B0-----:R-:W-:-:S05]  /*81e0*/  LEA R4, R135, UR66, 0x3 ;  /* 0x0000004287047c11 */ /* 0x001fca000f8e18ff */
[----:B------:R-:W-:-:S05]  /*81f0*/  VIADD R4, R4, 0xe000 ;  /* 0x0000e00004047836 */ /* 0x000fca0000000000 */
[----:B------:R-:W-:Y:S02]  /*8200*/  R2UR UR68, R4 ;  /* 0x00000000044472ca */ /* 0x000fe400000e0000 */
[----:B------:R-:W-:Y:S01]  /*8210*/  MOV R12, R142 ;  /* 0x0000008e000c7202 */ /* 0x000fe20000000f00 */
[----:B------:R-:W-:-:S12]  /*8220*/  BRA.U UP0, `(.L_x_16) ;  /* 0x0000000100387547 */ /* 0x000fd8000b800000 */
[----:B------:R-:W-:Y:S02]  /*8230*/  R2UR UR60, R208 ;  /* 0x00000000d03c72ca */ /* 0x000fe400000e0000 */
[----:B------:R-:W-:Y:S01]  /*8240*/  ELECT P2, URZ, PT ;  /* 0x0000000000ff782f */ /* 0x000fe20003840000 */
[----:B------:R-:W-:Y:S01]  /*8250*/  UMOV UR62, 0x0 ;  /* 0x00000000003e7882 */ /* 0x000fe20000000000 */
[----:B------:R-:W-:-:S09]  /*8260*/  UMOV UR63, 0x4400010 ;  /* 0x04400010003f7882 */ /* 0x000fd20000000000 */
[----:B------:R-:W-:Y:S02]  /*8270*/  IMAD.U32 R4, RZ, RZ, UR60 ;  /* 0x0000003cff047e24 */ /* 0x000fe4000f8e00ff */
[----:B------:R-:W-:-:S03]  /*8280*/  @P2 IMAD.MOV.U32 R5, RZ, RZ, -0x3fffbff0 ;  /* 0xc0004010ff052424 */ /* 0x000fc600078e00ff */
[----:B------:R-:W-:Y:S02]  /*8290*/  @P2 R2UR UR60, R4 ;  /* 0x00000000043c22ca */ /* 0x000fe400000e0000 */
[----:B------:R-:W-:-:S13]  /*82a0*/  @P2 R2UR UR61, R5 ;  /* 0x00000000053d22ca */ /* 0x000fda00000e0000 */
[----:B------:R0:W-:Y:S02]  /*82b0*/  UTCHMMA tmem[UR71], gdesc[UR60], tmem[UR67], tmem[UR62], idesc[UR63], UPT ;  /* 0x00ff3e3c470079ea */ /* 0x0001e4000b800043 */
[----:B0-----:R-:W-:Y:S01]  /*82c0*/  UMOV UR60, UR68 ;  /* 0x00000044003c7c82 */ /* 0x001fe20008000000 */
[----:B------:R-:W-:Y:S02]  /*82d0*/  UMOV UR61, URZ ;  /* 0x000000ff003d7c82 */ /* 0x000fe40008000000 */
[----:B------:R-:W-:Y:S02]  /*82e0*/  UMOV UR65, UR60 ;  /* 0x0000003c00417c82 */ /* 0x000fe40008000000 */
[----:B------:R0:W-:Y:S01]  /*82f0*/  UTCBAR [UR65], URZ ;  /* 0x000000ff410073e9 */ /* 0x0001e200080000ff */
[----:B------:R-:W-:Y:S02]  /*8300*/  NOP ;  /* 0x0000000000007918 */ /* 0x000fe40000000000 */
.L_x_16:
[----:B------:R-:W-:Y:S01]  /*8310*/  R2UR UR60, R209 ;  /* 0x00000000d13c72ca */ /* 0x000fe200000e0000 */
[----:B------:R-:W1:Y:S01]  /*8320*/  LDC R4, c[0x0][0x3c4] ;  /* 0x0000f100ff047b82 */ /* 0x000e620000000800 */
[----:B------:R-:W-:Y:S01]  /*8330*/  VIADD R140, R140, 0x10 ;  /* 0x000000108c8c7836 */ /* 0x000fe20000000000 */
[----:B------:R-:W-:Y:S01]  /*8340*/  IADD3 R135, PT, PT, R135, 0x1, RZ ;  /* 0x0000000187877810 */ /* 0x000fe20007ffe0ff */
[----:B------:R-:W-:Y:S01]  /*8350*/  FFMA R141, R0, R141, R143 ;  /* 0x0000008d008d7223 */ /* 0x000fe2000000008f */
[----:B------:R-:W-:Y:S01]  /*8360*/  IADD3 R3, PT, PT, R3, UR73, RZ ;  /* 0x0000004903037c10 */ /* 0x000fe2000fffe0ff */
[----:B------:R-:W-:Y:S01]  /*8370*/  IMAD.MOV.U32 R0, RZ, RZ, R133 ;  /* 0x000000ffff007224 */ /* 0x000fe200078e0085 */
[----:B------:R-:W-:-:S04]  /*8380*/  ISETP.GT.AND P2, PT, R135, 0x1, PT ;  /* 0x000000018700780c */ /* 0x000fc80003f44270 */
[----:B------:R-:W-:Y:S02]  /*8390*/  SEL R5, RZ, 0x1, !P2 ;  /* 0x00000001ff057807 */ /* 0x000fe40005000000 */
[----:B------:R-:W-:Y:S02]  /*83a0*/  ISETP.GE.AND P3, PT, R140, UR60, PT ;  /* 0x0000003c8c007c0c */ /* 0x000fe4000bf66270 */
[----:B------:R-:W-:Y:S02]  /*83b0*/  SEL R135, R135, RZ, !P2 ;  /* 0x000000ff87877207 */ /* 0x000fe40005000000 */
[----:B------:R-:W-:Y:S01]  /*83c0*/  LOP3.LUT R142, R12, R5, RZ, 0x3c, !PT ;  /* 0x000000050c8e7212 */ /* 0x000fe200078e3cff */
[----:B-1----:R-:W-:-:S04]  /*83d0*/  IMAD.SHL.U32 R4, R4, 0x10, RZ ;  /* 0x0000001004047824 */ /* 0x002fc800078e00ff */
[----:B------:R-:W-:-:S04]  /*83e0*/  IMAD.IADD R2, R4, 0x1, R2 ;  /* 0x0000000104027824 */ /* 0x000fc800078e0202 */
[----:B------:R-:W-:Y:S05]  /*83f0*/  @!P3 BRA `(.L_x_17) ;  /* 0xffffffe00014b947 */ /* 0x000fea000383ffff */
.L_x_12:
[----:B------:R-:W1:Y:S01]  /*8400*/  S2R R4, SR_TID.X ;  /* 0x0000000000047919 */ /* 0x000e620000002100 */
[C---:B------:R-:W-:Y:S01]  /*8410*/  FMUL R134, R141.reuse, 8388608 ;  /* 0x4b0000008d867820 */ /* 0x040fe20000400000 */
[----:B------:R-:W-:Y:S01]  /*8420*/  FSETP.GEU.AND P2, PT, R141, 1.175494350822287508e-38, PT ;  /* 0x008000008d00780b */ /* 0x000fe20003f4e000 */
[----:B0-----:R-:W0:Y:S01]  /*8430*/  LDCU UR6, c[0x0][0x3f0] ;  /* 0x00007e00ff0677ac */ /* 0x001e220008000800 */
[----:B------:R-:W-:Y:S02]  /*8440*/  HFMA2 R2, -RZ, RZ, 1.443359375, -0.2030029296875 ;  /* 0x3dc6b27fff027431 */ /* 0x000fe400000001ff */
[----:B------:R-:W-:-:S04]  /*8450*/  FSEL R134, R134, R141, !P2 ;  /* 0x0000008d86867208 */ /* 0x000fc80005000000 */
[----:B------:R-:W-:-:S04]  /*8460*/  IADD3 R0, PT, PT, R134, -0x3f3504f3, RZ ;  /* 0xc0cafb0d86007810 */ /* 0x000fc80007ffe0ff */
[----:B------:R-:W-:-:S05]  /*8470*/  LOP3.LUT R3, R0, 0xff800000, RZ, 0xc0, !PT ;  /* 0xff80000000037812 */ /* 0x000fca00078ec0ff */
[----:B------:R-:W-:Y:S01]  /*8480*/  IMAD.IADD R0, R134, 0x1, -R3 ;  /* 0x0000000186007824 */ /* 0x000fe200078e0a03 */
[----:B------:R-:W-:Y:S01]  /*8490*/  I2FP.F32.S32 R3, R3 ;  /* 0x0000000300037245 */ /* 0x000fe20000201400 */
[----:B0-----:R-:W-:Y:S02]  /*84a0*/  UISETP.GE.AND UP0, UPT, UR6, 0x1, UPT ;  /* 0x000000010600788c */ /* 0x001fe4000bf06270 */
[----:B------:R-:W-:-:S04]  /*84b0*/  FADD R135, R0, -1 ;  /* 0xbf80000000877421 */ /* 0x000fc80000000000 */
[----:B------:R-:W-:-:S04]  /*84c0*/  FFMA.FTZ R0, R135, R2, -0.16845393180847167969 ;  /* 0xbe2c7f3087007423 */ /* 0x000fc80000010002 */
[C---:B------:R-:W-:Y:S01]  /*84d0*/  FFMA.FTZ R0, R135.reuse, R0, 0.1716887056827545166 ;  /* 0x3e2fcf2a87007423 */ /* 0x040fe20000010000 */
[C---:B-1----:R-:W-:Y:S01]  /*84e0*/  IMAD.SHL.U32 R2, R4.reuse, 0x80, RZ ;  /* 0x0000008004027824 */ /* 0x042fe200078e00ff */
[----:B------:R-:W-:Y:S02]  /*84f0*/  LOP3.LUT R5, R4, 0xf, RZ, 0xc0, !PT ;  /* 0x0000000f04057812 */ /* 0x000fe400078ec0ff */
[----:B------:R-:W-:Y:S02]  /*8500*/  FFMA.FTZ R0, R135, R0, -0.17900948226451873779 ;  /* 0xbe374e4387007423 */ /* 0x000fe40000010000 */
[----:B------:R-:W-:-:S04]  /*8510*/  LOP3.LUT R2, R2, 0x800, RZ, 0xc0, !PT ;  /* 0x0000080002027812 */ /* 0x000fc800078ec0ff */
[----:B------:R-:W-:Y:S01]  /*8520*/  IADD3 R4, PT, PT, R2, UR66, RZ ;  /* 0x0000004202047c10 */ /* 0x000fe2000fffe0ff */
[----:B------:R-:W-:Y:S01]  /*8530*/  FFMA.FTZ R2, R135, R0, 0.20512372255325317383 ;  /* 0x3e520bf487027423 */ /* 0x000fe20000010000 */
[----:B------:R-:W-:-:S03]  /*8540*/  FSEL R0, RZ, -23, P2 ;  /* 0xc1b80000ff007808 */ /* 0x000fc60001000000 */
[----:B------:R-:W-:Y:S02]  /*8550*/  IMAD R136, R5, 0x10, R4 ;  /* 0x0000001005887824 */ /* 0x000fe400078e0204 */
[----:B------:R-:W-:Y:S01]  /*8560*/  FFMA.FTZ R2, R135, R2, -0.24046532809734344482 ;  /* 0xbe763c8b87027423 */ /* 0x000fe20000010002 */
[----:B------:R-:W-:Y:S06]  /*8570*/  BRA.U !UP0, `(.L_x_18) ;  /* 0x00000001080c7547 */ /* 0x000fec000b800000 */
[----:B------:R-:W-:-:S04]  /*8580*/  SHF.L.U32 R12, R12, 0x1f, RZ ;  /* 0x0000001f0c0c7819 */ /* 0x000fc800000006ff */
[----:B------:R-:W0:Y:S02]  /*8590*/  SYNCS.PHASECHK.TRANS64.TRYWAIT P2, [UR68], R12 ;  /* 0x0000000cff0075a7 */ /* 0x000e240008041144 */
[----:B0-----:R-:W-:Y:S05]  /*85a0*/  @!P2 BRA `(.L_x_19) ;  /* 0x0000004800b4a947 */ /* 0x001fea0003800000 */
.L_x_18:
[----:B------:R-:W0:Y:S01]  /*85b0*/  S2R R237, SR_TID.X ;  /* 0x0000000000ed7919 */ /* 0x000e220000002100 */
[----:B------:R-:W-:Y:S01]  /*85c0*/  BAR.SYNC.DEFER_BLOCKING 0x0 ;  /* 0x0000000000007b1d */ /* 0x000fe20000010000 */
[----:B------:R-:W-:Y:S01]  /*85d0*/  FSETP.GT.AND P2, PT, |R141|, 8.50705917302346158658e+37, PT ;  /* 0x7e8000008d00780b */ /* 0x000fe20003f44200 */
[----:B------:R-:W-:Y:S01]  /*85e0*/  FFMA.FTZ R2, R135, R2, 0.28857114911079406738 ;  /* 0x3e93bf9987027423 */ /* 0x000fe20000010002 */
[----:B------:R-:W-:Y:S01]  /*85f0*/  FSETP.GEU.AND P4, PT, |R141|, 1.175494350822287508e-38, PT ;  /* 0x008000008d00780b */ /* 0x000fe20003f8e200 */
[----:B------:R-:W-:Y:S01]  /*8600*/  FFMA.FTZ R132, R3, 1.1920928955078125e-07, R0 ;  /* 0x3400000003847823 */ /* 0x000fe20000010000 */
[----:B------:R-:W-:Y:S01]  /*8610*/  ISETP.GE.U32.AND P3, PT, R134, 0x7f800000, PT ;  /* 0x7f8000008600780c */ /* 0x000fe20003f66070 */
[C---:B------:R-:W-:Y:S02]  /*8620*/  FFMA.FTZ R2, R135.reuse, R2, -0.36067417263984680176 ;  /* 0xbeb8aa4987027423 */ /* 0x040fe40000010002 */
[----:B------:R-:W1:Y:S01]  /*8630*/  S2UR UR9, SR_CTAID.Y ;  /* 0x00000000000979c3 */ /* 0x000e620000002600 */
[----:B------:R-:W1:Y:S01]  /*8640*/  LDCU.64 UR6, c[0x0][0x3e0] ;  /* 0x00007c00ff0677ac */ /* 0x000e620008000a00 */
[----:B------:R-:W-:-:S04]  /*8650*/  FFMA.FTZ R2, R135, R2, 0.48089820146560668945 ;  /* 0x3ef6384a87027423 */ /* 0x000fc80000010002 */
[----:B------:R-:W-:-:S04]  /*8660*/  @P2 FMUL R141, R141, 0.25 ;  /* 0x3e8000008d8d2820 */ /* 0x000fc80000400000 */
[----:B------:R-:W-:Y:S01]  /*8670*/  @!P4 FMUL R141, R141, 16777216 ;  /* 0x4b8000008d8dc820 */ /* 0x000fe20000400000 */
[----:B------:R-:W2:Y:S02]  /*8680*/  @!P1 SYNCS.CCTL.IV [UR66+0xe000] ;  /* 0x00e00000ff0099b1 */ /* 0x000ea40008000042 */
[----:B--2---:R-:W-:Y:S01]  /*8690*/  BAR.SYNC.DEFER_BLOCKING 0x0 ;  /* 0x0000000000007b1d */ /* 0x004fe20000010000 */
[----:B0-----:R-:W-:Y:S01]  /*86a0*/  IMAD.SHL.U32 R3, R237, 0x8, RZ ;  /* 0x00000008ed037824 */ /* 0x001fe200078e00ff */
[----:B------:R-:W-:Y:S01]  /*86b0*/  SHF.R.U32.HI R0, RZ, 0x2, R237 ;  /* 0x00000002ff007819 */ /* 0x000fe200000116ed */
[----:B-1----:R-:W-:-:S03]  /*86c0*/  UIMAD UR6, UR9, UR6, URZ ;  /* 0x00000006090672a4 */ /* 0x002fc6000f8e02ff */
[----:B------:R-:W-:Y:S01]  /*86d0*/  LDTM.16dp32bit_t0_t15.x128 R4, tmem[UR69] ;  /* 0x00000045000479ee */ /* 0x000fe20008b80000 */
[----:B------:R-:W0:Y:S01]  /*86e0*/  LDTM.16dp32bit_t16_t31.x128 R4, tmem[UR69+0x80] ;  /* 0x00008045000479ee */ /* 0x000e220008ba0000 */
[----:B------:R-:W-:Y:S01]  /*86f0*/  LOP3.LUT R3, R3, 0x300, RZ, 0xc0, !PT ;  /* 0x0000030003037812 */ /* 0x000fe200078ec0ff */
[----:B------:R-:W-:Y:S01]  /*8700*/  USHF.L.U32 UR8, UR6, 0x1, URZ ;  /* 0x0000000106087899 */ /* 0x000fe200080006ff */
[----:B------:R-:W-:Y:S01]  /*8710*/  LOP3.LUT R137, R0, 0x18, RZ, 0xc0, !PT ;  /* 0x0000001800897812 */ /* 0x000fe200078ec0ff */
[----:B------:R-:W-:Y:S01]  /*8720*/  FFMA.FTZ R0, R135, R2, -0.72134751081466674805 ;  /* 0xbf38aa3b87007423 */ /* 0x000fe20000010002 */
[----:B------:R-:W-:Y:S02]  /*8730*/  IADD3 R3, PT, PT, R3, R136, RZ ;  /* 0x0000008803037210 */ /* 0x000fe40007ffe0ff */
[----:B------:R-:W1:Y:S01]  /*8740*/  MUFU.RCP R136, R141 ;  /* 0x0000008d00887308 */ /* 0x000e620000001000 */
[----:B------:R-:W-:Y:S01]  /*8750*/  LOP3.LUT R2, R137, 0x1f, R237, 0xf8, !PT ;  /* 0x0000001f89027812 */ /* 0x000fe200078ef8ed */
[----:B------:R-:W-:Y:S01]  /*8760*/  FMUL R0, R135, R0 ;  /* 0x0000000087007220 */ /* 0x000fe20000400000 */
[----:B------:R-:W-:-:S03]  /*8770*/  SHF.L.U32 R137, R237, 0x4, RZ ;  /* 0x00000004ed897819 */ /* 0x000fc600000006ff */
[----:B------:R-:W-:Y:S02]  /*8780*/  IMAD.SHL.U32 R138, R2, 0x8, RZ ;  /* 0x00000008028a7824 */ /* 0x000fe400078e00ff */
[----:B------:R-:W-:Y:S01]  /*8790*/  FMUL R0, R135, R0 ;  /* 0x0000000087007220 */ /* 0x000fe20000400000 */
[----:B------:R-:W-:Y:S01]  /*87a0*/  LOP3.LUT R137, R137, 0x30, RZ, 0xc0, !PT ;  /* 0x0000003089897812 */ /* 0x000fe200078ec0ff */
[----:B------:R-:W2:Y:S01]  /*87b0*/  @!P1 SYNCS.CCTL.IV [UR66+0xe008] ;  /* 0x00e00800ff0099b1 */ /* 0x000ea20008000042 */
[----:B------:R-:W-:Y:S01]  /*87c0*/  NOP ;  /* 0x0000000000007918 */ /* 0x000fe20000000000 */
[----:B------:R-:W-:Y:S01]  /*87d0*/  LOP3.LUT R138, R138, 0xc0, RZ, 0xc0, !PT ;  /* 0x000000c08a8a7812 */ /* 0x000fe200078ec0ff */
[----:B------:R-:W-:Y:S01]  /*87e0*/  FFMA.FTZ R135, R135, 1.4426950216293334961, R0 ;  /* 0x3fb8aa3b87877823 */ /* 0x000fe20000010000 */
[----:B------:R-:W-:Y:S02]  /*87f0*/  SHF.L.U32 R2, R2, 0x4, RZ ;  /* 0x0000000402027819 */ /* 0x000fe400000006ff */
[----:B------:R-:W-:Y:S01]  /*8800*/  IADD3 R0, PT, PT, R138, UR66, R137 ;  /* 0x000000428a007c10 */ /* 0x000fe2000fffe089 */
[----:B------:R-:W-:Y:S01]  /*8810*/  FADD R132, R132, R135 ;  /* 0x0000008784847221 */ /* 0x000fe20000000000 */
[----:B0-----:R-:W-:Y:S01]  /*8820*/  @P2 FMUL R6, R6, 0.25 ;  /* 0x3e80000006062820 */ /* 0x001fe20000400000 */
[----:B------:R-:W-:Y:S01]  /*8830*/  @P2 FMUL R5, R5, 0.25 ;  /* 0x3e80000005052820 */ /* 0x000fe20000400000 */
        /* <DEDUP_REMOVED lines=14> */
[----:B------:R-:W-:Y:S01]  /*8920*/  @!P4 FMUL R6, R6, 16777216 ;  /* 0x4b8000000606c820 */ /* 0x000fe20000400000 */
        /* <DEDUP_REMOVED lines=15> */
[C---:B-1----:R-:W-:Y:S01]  /*8a20*/  FMUL R137, R136.reuse, R6 ;  /* 0x0000000688897220 */ /* 0x042fe20000400000 */
        /* <DEDUP_REMOVED lines=14> */
[----:B------:R-:W-:Y:S01]  /*8b10*/  FMUL R18, R136, R19 ;  /* 0x0000001388127220 */ /* 0x000fe20000400000 */
[----:B------:R-:W-:Y:S01]  /*8b20*/  F2FP.F16.F32.PACK_AB R8, R6, R5 ;  /* 0x000000050608723e */ /* 0x000fe200000000ff */
[----:B------:R-:W-:Y:S01]  /*8b30*/  @P2 FMUL R33, R33, 0.25 ;  /* 0x3e80000021212820 */ /* 0x000fe20000400000 */
[----:B------:R-:W-:Y:S01]  /*8b40*/  F2FP.F16.F32.PACK_AB R5, R10, R7 ;  /* 0x000000070a05723e */ /* 0x000fe200000000ff */
[----:B------:R-:W-:Y:S01]  /*8b50*/  @P2 FMUL R54, R54, 0.25 ;  /* 0x3e80000036362820 */ /* 0x000fe20000400000 */
[----:B------:R-:W-:Y:S01]  /*8b60*/  F2FP.F16.F32.PACK_AB R6, R11, R12 ;  /* 0x0000000c0b06723e */ /* 0x000fe200000000ff */
[----:B------:R-:W-:Y:S01]  /*8b70*/  @!P4 FMUL R33, R33, 16777216 ;  /* 0x4b8000002121c820 */ /* 0x000fe20000400000 */
[----:B------:R-:W-:Y:S01]  /*8b80*/  F2FP.F16.F32.PACK_AB R4, R137, R4 ;  /* 0x000000048904723e */ /* 0x000fe200000000ff */
[----:B------:R-:W-:Y:S01]  /*8b90*/  @!P4 FMUL R54, R54, 16777216 ;  /* 0x4b8000003636c820 */ /* 0x000fe20000400000 */
[----:B------:R-:W-:Y:S01]  /*8ba0*/  F2FP.F16.F32.PACK_AB R9, R138, R9 ;  /* 0x000000098a09723e */ /* 0x000fe200000000ff */
[----:B------:R-:W-:Y:S01]  /*8bb0*/  FMUL R144, R136, R33 ;  /* 0x0000002188907220 */ /* 0x000fe20000400000 */
[----:B------:R-:W-:Y:S01]  /*8bc0*/  F2FP.F16.F32.PACK_AB R10, R14, R13 ;  /* 0x0000000d0e0a723e */ /* 0x000fe200000000ff */
[----:B------:R-:W-:Y:S01]  /*8bd0*/  FMUL R33, R136, R54 ;  /* 0x0000003688217220 */ /* 0x000fe20000400000 */
[----:B------:R-:W-:Y:S01]  /*8be0*/  F2FP.F16.F32.PACK_AB R7, R139, R16 ;  /* 0x000000108b07723e */ /* 0x000fe200000000ff */
[----:B------:R-:W-:Y:S01]  /*8bf0*/  @P2 FMUL R20, R20, 0.25 ;  /* 0x3e80000014142820 */ /* 0x000fe20000400000 */
[----:B------:R-:W-:Y:S01]  /*8c00*/  F2FP.F16.F32.PACK_AB R11, R18, R17 ;  /* 0x00000011120b723e */ /* 0x000fe200000000ff */
[----:B------:R-:W-:Y:S01]  /*8c10*/  @P2 FMUL R21, R21, 0.25 ;  /* 0x3e80000015152820 */ /* 0x000fe20000400000 */
[----:B------:R-:W-:Y:S01]  /*8c20*/  LOP3.LUT R54, R237, 0x7f, RZ, 0xc0, !PT ;  /* 0x0000007fed367812 */ /* 0x000fe200078ec0ff */
[----:B--2---:R-:W-:Y:S01]  /*8c30*/  STS.128 [R3], R4 ;  /* 0x0000000403007388 */ /* 0x004fe20000000c00 */
[----:B------:R-:W-:Y:S01]  /*8c40*/  @P2 FMUL R22, R22, 0.25 ;  /* 0x3e80000016162820 */ /* 0x000fe20000400000 */
[----:B------:R-:W-:Y:S01]  /*8c50*/  @P2 FMUL R23, R23, 0.25 ;  /* 0x3e80000017172820 */ /* 0x000fe20000400000 */
[----:B------:R-:W-:Y:S01]  /*8c60*/  LEA R54, R54, UR66, 0x4 ;  /* 0x0000004236367c11 */ /* 0x000fe2000f8e20ff */
[----:B------:R-:W-:Y:S01]  /*8c70*/  STS.128 [R3+0x400], R8 ;  /* 0x0004000803007388 */ /* 0x000fe20000000c00 */
[----:B------:R-:W-:Y:S01]  /*8c80*/  @P2 FMUL R24, R24, 0.25 ;  /* 0x3e80000018182820 */ /* 0x000fe20000400000 */
[----:B------:R-:W-:Y:S01]  /*8c90*/  @P2 FMUL R26, R26, 0.25 ;  /* 0x3e8000001a1a2820 */ /* 0x000fe20000400000 */
[----:B------:R-:W-:Y:S01]  /*8ca0*/  @P2 FMUL R25, R25, 0.25 ;  /* 0x3e80000019192820 */ /* 0x000fe20000400000 */
[----:B------:R-:W-:Y:S01]  /*8cb0*/  BAR.SYNC.DEFER_BLOCKING 0x0 ;  /* 0x0000000000007b1d */ /* 0x000fe20000010000 */
        /* <DEDUP_REMOVED lines=23> */
[----:B------:R-:W0:Y:S01]  /*8e30*/  LDS.128 R4, [R54] ;  /* 0x0000000036047984 */ /* 0x000e220000000c00 */
[C---:B------:R-:W-:Y:S01]  /*8e40*/  FMUL R15, R136.reuse, R20 ;  /* 0x00000014880f7220 */ /* 0x040fe20000400000 */
[C---:B------:R-:W-:Y:S01]  /*8e50*/  FMUL R20, R136.reuse, R21 ;  /* 0x0000001588147220 */ /* 0x040fe20000400000 */
[C---:B------:R-:W-:Y:S01]  /*8e60*/  FMUL R22, R136.reuse, R22 ;  /* 0x0000001688167220 */ /* 0x040fe20000400000 */
[----:B------:R-:W-:Y:S01]  /*8e70*/  LDS.128 R8, [R54+0x800] ;  /* 0x0008000036087984 */ /* 0x000fe20000000c00 */
        /* <DEDUP_REMOVED lines=21> */
[C---:B------:R-:W-:Y:S01]  /*8fd0*/  FMUL R24, R136.reuse, R36 ;  /* 0x0000002488187220 */ /* 0x040fe20000400000 */
[----:B------:R-:W-:Y:S01]  /*8fe0*/  F2FP.F16.F32.PACK_AB R22, R145, R26 ;  /* 0x0000001a9116723e */ /* 0x000fe200000000ff */
[----:B------:R-:W-:Y:S01]  /*8ff0*/  FMUL R19, R136, R38 ;  /* 0x0000002688137220 */ /* 0x000fe20000400000 */
[----:B------:R-:W-:Y:S01]  /*9000*/  F2FP.F16.F32.PACK_AB R15, R157, R146 ;  /* 0x000000929d0f723e */ /* 0x000fe200000000ff */
[----:B------:R-:W-:Y:S01]  /*9010*/  BAR.SYNC.DEFER_BLOCKING 0x0 ;  /* 0x0000000000007b1d */ /* 0x000fe20000010000 */
[----:B------:R-:W-:Y:S01]  /*9020*/  F2FP.F16.F32.PACK_AB R23, R155, R144 ;  /* 0x000000909b17723e */ /* 0x000fe200000000ff */
[----:B------:R-:W-:Y:S01]  /*9030*/  @P2 FMUL R40, R40, 0.25 ;  /* 0x3e80000028282820 */ /* 0x000fe20000400000 */
[----:B------:R-:W-:Y:S01]  /*9040*/  F2FP.F16.F32.PACK_AB R24, R19, R24 ;  /* 0x000000181318723e */ /* 0x000fe200000000ff */
        /* <DEDUP_REMOVED lines=20> */
[----:B------:R-:W-:Y:S01]  /*9190*/  STS.128 [R3], R12 ;  /* 0x0000000c03007388 */ /* 0x000fe20000000c00 */
[----:B------:R-:W-:Y:S01]  /*91a0*/  @!P4 FMUL R39, R39, 16777216 ;  /* 0x4b8000002727c820 */ /* 0x000fe20000400000 */
[----:B------:R-:W-:Y:S01]  /*91b0*/  @!P4 FMUL R41, R41, 16777216 ;  /* 0x4b8000002929c820 */ /* 0x000fe20000400000 */
[----:B------:R-:W-:Y:S01]  /*91c0*/  @!P4 FMUL R43, R43, 16777216 ;  /* 0x4b8000002b2bc820 */ /* 0x000fe20000400000 */
[----:B------:R-:W-:Y:S01]  /*91d0*/  STS.128 [R3+0x400], R20 ;  /* 0x0004001403007388 */ /* 0x000fe20000000c00 */
[----:B------:R-:W-:Y:S01]  /*91e0*/  @!P4 FMUL R48, R48, 16777216 ;  /* 0x4b8000003030c820 */ /* 0x000fe20000400000 */
[----:B------:R-:W-:Y:S01]  /*91f0*/  @!P4 FMUL R49, R49, 16777216 ;  /* 0x4b8000003131c820 */ /* 0x000fe20000400000 */
[----:B------:R-:W-:Y:S01]  /*9200*/  @!P4 FMUL R50, R50, 16777216 ;  /* 0x4b8000003232c820 */ /* 0x000fe20000400000 */
[----:B------:R-:W-:Y:S01]  /*9210*/  BAR.SYNC.DEFER_BLOCKING 0x0 ;  /* 0x0000000000007b1d */ /* 0x000fe20000010000 */
[----:B------:R-:W-:Y:S01]  /*9220*/  @!P4 FMUL R51, R51, 16777216 ;  /* 0x4b8000003333c820 */ /* 0x000fe20000400000 */
        /* <DEDUP_REMOVED lines=19> */
[----:B------:R-:W-:Y:S01]  /*9360*/  @P2 FMUL R57, R57, 0.25 ;  /* 0x3e80000039392820 */ /* 0x000fe20000400000 */
[----:B------:R-:W-:Y:S01]  /*9370*/  F2FP.F16.F32.PACK_AB R28, R39, R28 ;  /* 0x0000001c271c723e */ /* 0x000fe200000000ff */
[----:B------:R-:W-:Y:S01]  /*9380*/  @P2 FMUL R58, R58, 0.25 ;  /* 0x3e8000003a3a2820 */ /* 0x000fe20000400000 */
[----:B------:R-:W1:Y:S01]  /*9390*/  LDS.128 R16, [R54] ;  /* 0x0000000036107984 */ /* 0x000e620000000c00 */
[----:B------:R-:W-:Y:S01]  /*93a0*/  F2FP.F16.F32.PACK_AB R29, R34, R29 ;  /* 0x0000001d221d723e */ /* 0x000fe200000000ff */
[----:B------:R-:W-:Y:S01]  /*93b0*/  @P2 FMUL R59, R59, 0.25 ;  /* 0x3e8000003b3b2820 */ /* 0x000fe20000400000 */
[----:B------:R-:W-:Y:S01]  /*93c0*/  F2FP.F16.F32.PACK_AB R27, R158, R147 ;  /* 0x000000939e1b723e */ /* 0x000fe200000000ff */
[----:B------:R-:W-:Y:S01]  /*93d0*/  LDS.128 R12, [R54+0x800] ;  /* 0x00080000360c7984 */ /* 0x000fe20000000c00 */
[----:B------:R-:W-:Y:S01]  /*93e0*/  F2FP.F16.F32.PACK_AB R31, R160, R149 ;  /* 0x00000095a01f723e */ /* 0x000fe200000000ff */
        /* <DEDUP_REMOVED lines=27> */
[C---:B------:R-:W-:Y:S01]  /*95a0*/  FMUL R32, R136.reuse, R52 ;  /* 0x0000003488207220 */ /* 0x040fe20000400000 */
[C---:B------:R-:W-:Y:S01]  /*95b0*/  FMUL R56, R136.reuse, R56 ;  /* 0x0000003888387220 */ /* 0x040fe20000400000 */
[C---:B------:R-:W-:Y:S01]  /*95c0*/  FMUL R37, R136.reuse, R57 ;  /* 0x0000003988257220 */ /* 0x040fe20000400000 */
[----:B------:R2:W-:Y:S01]  /*95d0*/  STS.128 [R3+0x400], R28 ;  /* 0x0004001c03007388 */ /* 0x0005e20000000c00 */
[C---:B------:R-:W-:Y:S01]  /*95e0*/  FMUL R35, R136.reuse, R58 ;  /* 0x0000003a88237220 */ /* 0x040fe20000400000 */
[C---:B------:R-:W-:Y:S01]  /*95f0*/  FMUL R38, R136.reuse, R59 ;  /* 0x0000003b88267220 */ /* 0x040fe20000400000 */
[C---:B------:R-:W-:Y:S01]  /*9600*/  FMUL R36, R136.reuse, R53 ;  /* 0x0000003588247220 */ /* 0x040fe20000400000 */
[----:B------:R-:W-:Y:S01]  /*9610*/  BAR.SYNC.DEFER_BLOCKING 0x0 ;  /* 0x0000000000007b1d */ /* 0x000fe20000010000 */
        /* <DEDUP_REMOVED lines=23> */
[----:B------:R-:W3:Y:S01]  /*9790*/  LDS.128 R24, [R54] ;  /* 0x0000000036187984 */ /* 0x000ee20000000c00 */
[----:B------:R-:W-:Y:S01]  /*97a0*/  F2FP.F16.F32.PACK_AB R39, R156, R65 ;  /* 0x000000419c27723e */ /* 0x000fe200000000ff */
[----:B------:R-:W-:Y:S01]  /*97b0*/  @P2 FMUL R69, R69, 0.25 ;  /* 0x3e80000045452820 */ /* 0x000fe20000400000 */
[----:B------:R-:W-:Y:S01]  /*97c0*/  @P2 FMUL R71, R71, 0.25 ;  /* 0x3e80000047472820 */ /* 0x000fe20000400000 */
[----:B------:R-:W-:Y:S01]  /*97d0*/  LDS.128 R20, [R54+0x800] ;  /* 0x0008000036147984 */ /* 0x000fe20000000c00 */
        /* <DEDUP_REMOVED lines=24> */
[C---:B------:R-:W-:Y:S01]  /*9960*/  FMUL R68, R136.reuse, R68 ;  /* 0x0000004488447220 */ /* 0x040fe20000400000 */
[C---:B------:R-:W-:Y:S01]  /*9970*/  FMUL R41, R136.reuse, R70 ;  /* 0x0000004688297220 */ /* 0x040fe20000400000 */
[C---:B------:R-:W-:Y:S01]  /*9980*/  FMUL R72, R136.reuse, R72 ;  /* 0x0000004888487220 */ /* 0x040fe20000400000 */
[----:B------:R-:W-:Y:S01]  /*9990*/  STS.128 [R3], R32 ;  /* 0x0000002003007388 */ /* 0x000fe20000000c00 */
[C---:B------:R-:W-:Y:S01]  /*99a0*/  FMUL R73, R136.reuse, R73 ;  /* 0x0000004988497220 */ /* 0x040fe20000400000 */
[C---:B------:R-:W-:Y:S01]  /*99b0*/  FMUL R43, R136.reuse, R74 ;  /* 0x0000004a882b7220 */ /* 0x040fe20000400000 */
[C---:B------:R-:W-:Y:S01]  /*99c0*/  FMUL R42, R136.reuse, R75 ;  /* 0x0000004b882a7220 */ /* 0x040fe20000400000 */
[----:B------:R-:W-:Y:S01]  /*99d0*/  STS.128 [R3+0x400], R36 ;  /* 0x0004002403007388 */ /* 0x000fe20000000c00 */
        /* <DEDUP_REMOVED lines=10> */
[----:B------:R-:W-:Y:S01]  /*9a80*/  FMUL R78, R136, R83 ;  /* 0x00000053884e7220 */ /* 0x000fe20000400000 */
[----:B--2---:R-:W-:Y:S01]  /*9a90*/  F2FP.F16.F32.PACK_AB R28, R41, R68 ;  /* 0x00000044291c723e */ /* 0x004fe200000000ff */
        /* <DEDUP_REMOVED lines=15> */
[----:B------:R-:W2:Y:S01]  /*9b90*/  LDS.128 R36, [R54] ;  /* 0x0000000036247984 */ /* 0x000ea20000000c00 */
[----:B------:R-:W-:Y:S01]  /*9ba0*/  @P2 FMUL R92, R92, 0.25 ;  /* 0x3e8000005c5c2820 */ /* 0x000fe20000400000 */
        /* <DEDUP_REMOVED lines=43> */
[----:B------:R-:W-:Y:S01]  /*9e60*/  FMUL R74, R136, R99 ;  /* 0x00000063884a7220 */ /* 0x000fe20000400000 */
[----:B------:R-:W-:-:S02]  /*9e70*/  F2FP.F16.F32.PACK_AB R48, R44, R85 ;  /* 0x000000552c30723e */ /* 0x000fc400000000ff */
[----:B------:R-:W4:Y:S01]  /*9e80*/  LDC R55, c[0x0][0x3e8] ;  /* 0x0000fa00ff377b82 */ /* 0x000f220000000800 */
        /* <DEDUP_REMOVED lines=13> */
[----:B------:R-:W-:Y:S01]  /*9f60*/  @!P4 FMUL R102, R102, 16777216 ;  /* 0x4b8000006666c820 */ /* 0x000fe20000400000 */
[----:B------:R-:W-:Y:S01]  /*9f70*/  SHF.R.U32.HI R68, RZ, 0x6, R237 ;  /* 0x00000006ff447819 */ /* 0x000fe200000116ed */
[----:B------:R-:W-:Y:S01]  /*9f80*/  @!P4 FMUL R103, R103, 16777216 ;  /* 0x4b8000006767c820 */ /* 0x000fe20000400000 */
[----:B------:R-:W5:Y:S01]  /*9f90*/  LDS.128 R40, [R54] ;  /* 0x0000000036287984 */ /* 0x000f620000000c00 */
[----:B------:R-:W-:Y:S01]  /*9fa0*/  FMUL R100, R136, R100 ;  /* 0x0000006488647220 */ /* 0x000fe20000400000 */
[----:B------:R-:W-:Y:S01]  /*9fb0*/  SGXT.U32 R68, R68, 0x1 ;  /* 0x000000014444781a */ /* 0x000fe20000000000 */
[C---:B------:R-:W-:Y:S01]  /*9fc0*/  FMUL R101, R136.reuse, R101 ;  /* 0x0000006588657220 */ /* 0x040fe20000400000 */
[----:B------:R-:W-:Y:S01]  /*9fd0*/  LDS.128 R28, [R54+0x800] ;  /* 0x00080000361c7984 */ /* 0x000fe20000000c00 */
[C---:B------:R-:W-:Y:S01]  /*9fe0*/  FMUL R47, R136.reuse, R102 ;  /* 0x00000066882f7220 */ /* 0x040fe20000400000 */
[----:B------:R-:W-:Y:S01]  /*9ff0*/  FMUL R46, R136, R103 ;  /* 0x00000067882e7220 */ /* 0x000fe20000400000 */
[----:B----4-:R-:W-:Y:S01]  /*a000*/  IMAD R68, R68, R55, RZ ;  /* 0x0000003744447224 */ /* 0x010fe200078e02ff */
[----:B------:R-:W-:Y:S01]  /*a010*/  BAR.SYNC.DEFER_BLOCKING 0x0 ;  /* 0x0000000000007b1d */ /* 0x000fe20000010000 */
[----:B------:R-:W-:Y:S01]  /*a020*/  @P2 FMUL R104, R104, 0.25 ;  /* 0x3e80000068682820 */ /* 0x000fe20000400000 */
[----:B------:R-:W-:Y:S01]  /*a030*/  F2FP.F16.F32.PACK_AB R100, R47, R100 ;  /* 0x000000642f64723e */ /* 0x000fe200000000ff */
[----:B------:R-:W-:Y:S01]  /*a040*/  @P2 FMUL R105, R105, 0.25 ;  /* 0x3e80000069692820 */ /* 0x000fe20000400000 */
[----:B------:R-:W-:Y:S01]  /*a050*/  LEA R76, R55, R68, 0x1 ;  /* 0x00000044374c7211 */ /* 0x000fe200078e08ff */
[----:B------:R-:W-:Y:S01]  /*a060*/  @P2 FMUL R106, R106, 0.25 ;  /* 0x3e8000006a6a2820 */ /* 0x000fe20000400000 */
[----:B------:R-:W-:Y:S01]  /*a070*/  F2FP.F16.F32.PACK_AB R72, R46, R101 ;  /* 0x000000652e48723e */ /* 0x000fe200000000ff */
[----:B------:R-:W-:Y:S01]  /*a080*/  @P2 FMUL R107, R107, 0.25 ;  /* 0x3e8000006b6b2820 */ /* 0x000fe20000400000 */
[----:B------:R-:W-:Y:S01]  /*a090*/  @P2 FMUL R108, R108, 0.25 ;  /* 0x3e8000006c6c2820 */ /* 0x000fe20000400000 */
[----:B------:R-:W-:-:S02]  /*a0a0*/  IMAD R78, R55, 0x2, R76 ;  /* 0x00000002374e7824 */ /* 0x000fc400078e024c */
[----:B------:R-:W-:Y:S01]  /*a0b0*/  @P2 FMUL R109, R109, 0.25 ;  /* 0x3e8000006d6d2820 */ /* 0x000fe20000400000 */
[----:B------:R-:W-:Y:S01]  /*a0c0*/  @P2 FMUL R110, R110, 0.25 ;  /* 0x3e8000006e6e2820 */ /* 0x000fe20000400000 */
[----:B------:R-:W-:Y:S01]  /*a0d0*/  @P2 FMUL R111, R111, 0.25 ;  /* 0x3e8000006f6f2820 */ /* 0x000fe20000400000 */
[----:B------:R-:W-:Y:S01]  /*a0e0*/  @P2 FMUL R112, R112, 0.25 ;  /* 0x3e80000070702820 */ /* 0x000fe20000400000 */
[----:B------:R-:W-:Y:S01]  /*a0f0*/  @P2 FMUL R113, R113, 0.25 ;  /* 0x3e80000071712820 */ /* 0x000fe20000400000 */
[----:B------:R-:W-:Y:S01]  /*a100*/  @P2 FMUL R114, R114, 0.25 ;  /* 0x3e80000072722820 */ /* 0x000fe20000400000 */
[----:B------:R-:W-:Y:S01]  /*a110*/  @P2 FMUL R115, R115, 0.25 ;  /* 0x3e80000073732820 */ /* 0x000fe20000400000 */
[----:B------:R-:W-:Y:S01]  /*a120*/  LEA R80, R55, R78, 0x1 ;  /* 0x0000004e37507211 */ /* 0x000fe200078e08ff */
[----:B------:R-:W-:Y:S01]  /*a130*/  @!P4 FMUL R104, R104, 16777216 ;  /* 0x4b8000006868c820 */ /* 0x000fe20000400000 */
[----:B------:R-:W-:Y:S01]  /*a140*/  @!P4 FMUL R105, R105, 16777216 ;  /* 0x4b8000006969c820 */ /* 0x000fe20000400000 */
[----:B------:R-:W-:Y:S01]  /*a150*/  @!P4 FMUL R106, R106, 16777216 ;  /* 0x4b8000006a6ac820 */ /* 0x000fe20000400000 */
[----:B------:R-:W-:Y:S01]  /*a160*/  @!P4 FMUL R107, R107, 16777216 ;  /* 0x4b8000006b6bc820 */ /* 0x000fe20000400000 */
[----:B------:R-:W-:Y:S01]  /*a170*/  @!P4 FMUL R108, R108, 16777216 ;  /* 0x4b8000006c6cc820 */ /* 0x000fe20000400000 */
[----:B------:R-:W-:Y:S01]  /*a180*/  @!P4 FMUL R109, R109, 16777216 ;  /* 0x4b8000006d6dc820 */ /* 0x000fe20000400000 */
[----:B------:R4:W-:Y:S01]  /*a190*/  STS.128 [R3], R84 ;  /* 0x0000005403007388 */ /* 0x0009e20000000c00 */
        /* <DEDUP_REMOVED lines=8> */
[----:B------:R-:W-:-:S02]  /*a220*/  IMAD R88, R55, 0x2, R80 ;  /* 0x0000000237587824 */ /* 0x000fc400078e0250 */
        /* <DEDUP_REMOVED lines=12> */
[----:B------:R-:W-:Y:S01]  /*a2f0*/  LEA R92, R55, R88, 0x1 ;  /* 0x00000058375c7211 */ /* 0x000fe200078e08ff */
[----:B------:R-:W0:Y:S01]  /*a300*/  LDC.64 R64, c[0x0][0x398] ;  /* 0x0000e600ff407b82 */ /* 0x000e220000000a00 */
[----:B------:R-:W-:Y:S01]  /*a310*/  F2FP.F16.F32.PACK_AB R101, R57, R104 ;  /* 0x000000683965723e */ /* 0x000fe200000000ff */
[----:B------:R-:W-:Y:S01]  /*a320*/  @P3 IMAD.MOV.U32 R135, RZ, RZ, 0x7f800000 ;  /* 0x7f800000ff873424 */ /* 0x000fe200078e00ff */
[----:B------:R-:W-:Y:S01]  /*a330*/  F2FP.F16.F32.PACK_AB R73, R58, R105 ;  /* 0x000000693a49723e */ /* 0x000fe200000000ff */
[----:B------:R-:W-:Y:S01]  /*a340*/  IMAD R94, R55, 0x2, R92 ;  /* 0x00000002375e7824 */ /* 0x000fe200078e025c */
[----:B------:R-:W-:Y:S01]  /*a350*/  F2FP.F16.F32.PACK_AB R102, R67, R108 ;  /* 0x0000006c4366723e */ /* 0x000fe200000000ff */
[----:B------:R-:W-:Y:S01]  /*a360*/  @P2 FMUL R117, R117, 0.25 ;  /* 0x3e80000075752820 */ /* 0x000fe20000400000 */
[----:B------:R-:W-:Y:S01]  /*a370*/  F2FP.F16.F32.PACK_AB R74, R70, R109 ;  /* 0x0000006d464a723e */ /* 0x000fe200000000ff */
[----:B------:R-:W-:Y:S01]  /*a380*/  @P2 FMUL R119, R119, 0.25 ;  /* 0x3e80000077772820 */ /* 0x000fe20000400000 */
[----:B------:R-:W0:Y:S01]  /*a390*/  LDS.128 R48, [R54] ;  /* 0x0000000036307984 */ /* 0x000e220000000c00 */
[----:B------:R-:W-:Y:S01]  /*a3a0*/  F2FP.F16.F32.PACK_AB R103, R69, R112 ;  /* 0x000000704567723e */ /* 0x000fe200000000ff */
[----:B------:R-:W-:Y:S01]  /*a3b0*/  @P2 FMUL R120, R120, 0.25 ;  /* 0x3e80000078782820 */ /* 0x000fe20000400000 */
[----:B------:R-:W-:Y:S01]  /*a3c0*/  F2FP.F16.F32.PACK_AB R75, R82, R113 ;  /* 0x00000071524b723e */ /* 0x000fe200000000ff */
[----:B------:R-:W-:Y:S01]  /*a3d0*/  LDS.128 R44, [R54+0x800] ;  /* 0x00080000362c7984 */ /* 0x000fe20000000c00 */
[----:B----4-:R-:W-:Y:S01]  /*a3e0*/  LEA R84, R55, R94, 0x1 ;  /* 0x0000005e37547211 */ /* 0x010fe200078e08ff */
[----:B------:R-:W-:Y:S01]  /*a3f0*/  @P2 FMUL R121, R121, 0.25 ;  /* 0x3e80000079792820 */ /* 0x000fe20000400000 */
[----:B------:R-:W-:Y:S01]  /*a400*/  @P2 FMUL R122, R122, 0.25 ;  /* 0x3e8000007a7a2820 */ /* 0x000fe20000400000 */
[----:B------:R-:W-:Y:S01]  /*a410*/  BAR.SYNC.DEFER_BLOCKING 0x0 ;  /* 0x0000000000007b1d */ /* 0x000fe20000010000 */
[----:B------:R-:W-:Y:S01]  /*a420*/  @P2 FMUL R123, R123, 0.25 ;  /* 0x3e8000007b7b2820 */ /* 0x000fe20000400000 */
[----:B------:R-:W-:-:S02]  /*a430*/  IMAD R86, R55, 0x2, R84 ;  /* 0x0000000237567824 */ /* 0x000fc400078e0254 */
[----:B------:R-:W-:Y:S01]  /*a440*/  @P2 FMUL R116, R116, 0.25 ;  /* 0x3e80000074742820 */ /* 0x000fe20000400000 */
[----:B------:R-:W-:Y:S02]  /*a450*/  IMAD R56, R252, UR7, RZ ;  /* 0x00000007fc387c24 */ /* 0x000fe4000f8e02ff */
[----:B------:R-:W-:Y:S01]  /*a460*/  @P2 FMUL R118, R118, 0.25 ;  /* 0x3e80000076762820 */ /* 0x000fe20000400000 */
[----:B------:R-:W-:Y:S02]  /*a470*/  IMAD R82, R55, 0x2, R86 ;  /* 0x0000000237527824 */ /* 0x000fe400078e0256 */
        /* <DEDUP_REMOVED lines=10> */
[----:B------:R-:W-:Y:S01]  /*a520*/  @P3 FFMA.FTZ R132, R134, R135, +INF ;  /* 0x7f80000086843423 */ /* 0x000fe20000010087 */
[----:B------:R-:W-:Y:S01]  /*a530*/  @!P4 FMUL R120, R120, 16777216 ;  /* 0x4b8000007878c820 */ /* 0x000fe20000400000 */
[----:B------:R-:W-:Y:S01]  /*a540*/  @!P4 FMUL R121, R121, 16777216 ;  /* 0x4b8000007979c820 */ /* 0x000fe20000400000 */
[----:B------:R-:W-:Y:S01]  /*a550*/  @!P4 FMUL R122, R122, 16777216 ;  /* 0x4b8000007a7ac820 */ /* 0x000fe20000400000 */
[----:B------:R-:W-:Y:S01]  /*a560*/  @!P4 FMUL R123, R123, 16777216 ;  /* 0x4b8000007b7bc820 */ /* 0x000fe20000400000 */
[----:B------:R-:W-:Y:S01]  /*a570*/  FSETP.NEU.AND P2, PT, R134, RZ, PT ;  /* 0x000000ff8600720b */ /* 0x000fe20003f4d000 */
[----:B------:R-:W-:Y:S01]  /*a580*/  FMUL R117, R136, R117 ;  /* 0x0000007588757220 */ /* 0x000fe20000400000 */
[----:B------:R4:W-:Y:S01]  /*a590*/  STS.128 [R3], R100 ;  /* 0x0000006403007388 */ /* 0x0009e20000000c00 */
[----:B------:R-:W-:Y:S01]  /*a5a0*/  SHF.L.U32 R57, R56, 0x1, RZ ;  /* 0x0000000138397819 */ /* 0x000fe200000006ff */
[C---:B------:R-:W-:Y:S01]  /*a5b0*/  FMUL R52, R136.reuse, R119 ;  /* 0x0000007788347220 */ /* 0x040fe20000400000 */
[----:B------:R-:W-:Y:S01]  /*a5c0*/  UIMAD.WIDE UR6, UR6, 0x2, URZ ;  /* 0x00000002060678a5 */ /* 0x000fe2000f8e02ff */
[----:B------:R1:W-:Y:S01]  /*a5d0*/  STS.128 [R3+0x400], R72 ;  /* 0x0004004803007388 */ /* 0x0003e20000000c00 */
[----:B------:R-:W-:Y:S01]  /*a5e0*/  LEA R96, R55, R82, 0x1 ;  /* 0x0000005237607211 */ /* 0x000fe200078e08ff */
[C---:B------:R-:W-:Y:S01]  /*a5f0*/  FMUL R120, R136.reuse, R120 ;  /* 0x0000007888787220 */ /* 0x040fe20000400000 */
[C---:B------:R-:W-:Y:S01]  /*a600*/  FMUL R121, R136.reuse, R121 ;  /* 0x0000007988797220 */ /* 0x040fe20000400000 */
[C---:B------:R-:W-:Y:S01]  /*a610*/  FMUL R59, R136.reuse, R122 ;  /* 0x0000007a883b7220 */ /* 0x040fe20000400000 */
[----:B------:R-:W-:Y:S01]  /*a620*/  FMUL R62, R136, R123 ;  /* 0x0000007b883e7220 */ /* 0x000fe20000400000 */
[----:B------:R-:W-:Y:S01]  /*a630*/  FSEL R132, R132, -INF , P2 ;  /* 0xff80000084847808 */ /* 0x000fe20001000000 */
[----:B------:R-:W-:Y:S01]  /*a640*/  IMAD.HI R56, R56, 0x2, RZ ;  /* 0x0000000238387827 */ /* 0x000fe200078e02ff */
[----:B0-----:R-:W-:-:S03]  /*a650*/  IADD3 R64, P1, P2, R57, UR8, R64 ;  /* 0x0000000839407c10 */ /* 0x001fc6000fa3e040 */
[----:B------:R-:W-:Y:S01]  /*a660*/  @!P4 FMUL R125, R125, 16777216 ;  /* 0x4b8000007d7dc820 */ /* 0x000fe20000400000 */
[----:B------:R-:W-:Y:S01]  /*a670*/  F2FP.F16.F32.PACK_AB R108, R52, R117 ;  /* 0x00000075346c723e */ /* 0x000fe200000000ff */
[----:B------:R-:W-:Y:S01]  /*a680*/  IMAD R98, R55, 0x2, R96 ;  /* 0x0000000237627824 */ /* 0x000fe200078e0260 */
[----:B------:R-:W-:Y:S01]  /*a690*/  IADD3.X R65, PT, PT, R56, UR7, R65, P1, P2 ;  /* 0x0000000738417c10 */ /* 0x000fe20008fe4441 */
[----:B------:R-:W-:Y:S01]  /*a6a0*/  @!P4 FMUL R127, R127, 16777216 ;  /* 0x4b8000007f7fc820 */ /* 0x000fe20000400000 */
[----:B------:R-:W-:Y:S01]  /*a6b0*/  F2FP.F16.F32.PACK_AB R117, R59, R120 ;  /* 0x000000783b75723e */ /* 0x000fe200000000ff */
[----:B------:R-:W-:Y:S01]  /*a6c0*/  BAR.SYNC.DEFER_BLOCKING 0x0 ;  /* 0x0000000000007b1d */ /* 0x000fe20000010000 */
[----:B------:R-:W-:Y:S01]  /*a6d0*/  F2FP.F16.F32.PACK_AB R109, R62, R121 ;  /* 0x000000793e6d723e */ /* 0x000fe200000000ff */
[C---:B------:R-:W-:Y:S01]  /*a6e0*/  FMUL R125, R136.reuse, R125 ;  /* 0x0000007d887d7220 */ /* 0x040fe20000400000 */
[C---:B----4-:R-:W-:Y:S01]  /*a6f0*/  LEA R100, R55.reuse, R98, 0x1 ;  /* 0x0000006237647211 */ /* 0x050fe200078e08ff */
[----:B------:R-:W-:Y:S01]  /*a700*/  FMUL R90, R136, R127 ;  /* 0x0000007f885a7220 */ /* 0x000fe20000400000 */
[----:B------:R-:W-:Y:S01]  /*a710*/  @!P4 FMUL R116, R116, 16777216 ;  /* 0x4b8000007474c820 */ /* 0x000fe20000400000 */
[----:B------:R-:W-:Y:S01]  /*a720*/  @!P4 FMUL R118, R118, 16777216 ;  /* 0x4b8000007676c820 */ /* 0x000fe20000400000 */
[----:B------:R-:W-:Y:S01]  /*a730*/  @!P4 FMUL R124, R124, 16777216 ;  /* 0x4b8000007c7cc820 */ /* 0x000fe20000400000 */
[----:B-1----:R-:W-:-:S02]  /*a740*/  IMAD R74, R55, 0x2, R100 ;  /* 0x00000002374a7824 */ /* 0x002fc400078e0264 */
[----:B------:R-:W-:Y:S01]  /*a750*/  @!P4 FMUL R126, R126, 16777216 ;  /* 0x4b8000007e7ec820 */ /* 0x000fe20000400000 */
[----:B------:R-:W-:Y:S01]  /*a760*/  @!P4 FMUL R128, R128, 16777216 ;  /* 0x4b8000008080c820 */ /* 0x000fe20000400000 */
[----:B------:R-:W-:Y:S01]  /*a770*/  @!P4 FMUL R129, R129, 16777216 ;  /* 0x4b8000008181c820 */ /* 0x000fe20000400000 */
[----:B------:R-:W-:Y:S01]  /*a780*/  @!P4 FMUL R130, R130, 16777216 ;  /* 0x4b8000008282c820 */ /* 0x000fe20000400000 */
[----:B------:R-:W-:Y:S01]  /*a790*/  @!P4 FMUL R131, R131, 16777216 ;  /* 0x4b8000008383c820 */ /* 0x000fe20000400000 */
[----:B------:R-:W-:Y:S01]  /*a7a0*/  F2FP.F16.F32.PACK_AB R110, R90, R125 ;  /* 0x0000007d5a6e723e */ /* 0x000fe200000000ff */
[C---:B------:R-:W-:Y:S01]  /*a7b0*/  FMUL R116, R136.reuse, R116 ;  /* 0x0000007488747220 */ /* 0x040fe20000400000 */
[C---:B------:R-:W-:Y:S01]  /*a7c0*/  LEA R90, R55.reuse, R74, 0x1 ;  /* 0x0000004a375a7211 */ /* 0x040fe200078e08ff */
[C---:B------:R-:W-:Y:S01]  /*a7d0*/  FMUL R53, R136.reuse, R118 ;  /* 0x0000007688357220 */ /* 0x040fe20000400000 */
[C---:B------:R-:W-:Y:S01]  /*a7e0*/  FMUL R124, R136.reuse, R124 ;  /* 0x0000007c887c7220 */ /* 0x040fe20000400000 */
[C---:B------:R-:W-:Y:S01]  /*a7f0*/  FMUL R79, R136.reuse, R126 ;  /* 0x0000007e884f7220 */ /* 0x040fe20000400000 */
[C---:B------:R-:W-:Y:S01]  /*a800*/  FMUL R128, R136.reuse, R128 ;  /* 0x0000008088807220 */ /* 0x040fe20000400000 */
[C---:B------:R-:W-:Y:S01]  /*a810*/  FMUL R129, R136.reuse, R129 ;  /* 0x0000008188817220 */ /* 0x040fe20000400000 */
[C---:B------:R-:W-:Y:S01]  /*a820*/  FMUL R83, R136.reuse, R130 ;  /* 0x0000008288537220 */ /* 0x040fe20000400000 */
[----:B------:R-:W-:Y:S01]  /*a830*/  FMUL R136, R136, R131 ;  /* 0x0000008388887220 */ /* 0x000fe20000400000 */
[----:B------:R-:W-:Y:S01]  /*a840*/  LDS.128 R60, [R54] ;  /* 0x00000000363c7984 */ /* 0x000fe20000000c00 */
[----:B------:R-:W-:Y:S01]  /*a850*/  IMAD R102, R55, 0x2, R90 ;  /* 0x0000000237667824 */ /* 0x000fe200078e025a */
[----:B------:R-:W-:Y:S01]  /*a860*/  F2FP.F16.F32.PACK_AB R116, R53, R116 ;  /* 0x000000743574723e */ /* 0x000fe200000000ff */
[----:B------:R-:W-:Y:S01]  /*a870*/  FFMA R133, R132, 0.69314718246459960938, R133 ;  /* 0x3f31721884857823 */ /* 0x000fe20000000085 */
[----:B------:R-:W-:Y:S01]  /*a880*/  LDS.128 R56, [R54+0x800] ;  /* 0x0008000036387984 */ /* 0x000fe20000000c00 */
[----:B------:R-:W-:Y:S01]  /*a890*/  F2FP.F16.F32.PACK_AB R118, R79, R124 ;  /* 0x0000007c4f76723e */ /* 0x000fe200000000ff */
[----:B------:R-:W0:Y:S01]  /*a8a0*/  LDCU UR6, c[0x0][0x3ec] ;  /* 0x00007d80ff0677ac */ /* 0x000e220008000800 */
[----:B------:R-:W-:Y:S01]  /*a8b0*/  F2FP.F16.F32.PACK_AB R119, R83, R128 ;  /* 0x000000805377723e */ /* 0x000fe200000000ff */
[----:B------:R-:W-:Y:S01]  /*a8c0*/  BAR.SYNC.DEFER_BLOCKING 0x0 ;  /* 0x0000000000007b1d */ /* 0x000fe20000010000 */
[----:B------:R-:W-:-:S02]  /*a8d0*/  F2FP.F16.F32.PACK_AB R111, R136, R129 ;  /* 0x00000081886f723e */ /* 0x000fc400000000ff */
[-C--:B------:R-:W-:Y:S02]  /*a8e0*/  LEA R52, P1, R68, R64.reuse, 0x1 ;  /* 0x0000004044347211 */ /* 0x080fe400078208ff */
[----:B------:R-:W-:Y:S02]  /*a8f0*/  LEA R66, P2, R76, R64, 0x1 ;  /* 0x000000404c427211 */ /* 0x000fe400078408ff */
[C---:B------:R-:W-:Y:S02]  /*a900*/  LEA R104, R55.reuse, R102, 0x1 ;  /* 0x0000006637687211 */ /* 0x040fe400078e08ff */
[-C--:B------:R-:W-:Y:S02]  /*a910*/  LEA.HI.X.SX32 R53, R68, R65.reuse, 0x1, P1 ;  /* 0x0000004144357211 */ /* 0x080fe400008f0eff */
[----:B------:R-:W-:Y:S01]  /*a920*/  LEA.HI.X.SX32 R67, R76, R65, 0x1, P2 ;  /* 0x000000414c437211 */ /* 0x000fe200010f0eff */
[----:B------:R-:W-:Y:S01]  /*a930*/  IMAD R76, R55, 0x2, R104 ;  /* 0x00000002374c7824 */ /* 0x000fe200078e0268 */
[----:B------:R-:W-:Y:S01]  /*a940*/  LEA R68, P1, R78, R64, 0x1 ;  /* 0x000000404e447211 */ /* 0x000fe200078208ff */
[----:B0-----:R-:W-:-:S03]  /*a950*/  UIMAD UR6, UR9, UR6, URZ ;  /* 0x00000006090672a4 */ /* 0x001fc6000f8e02ff */
[-C--:B------:R-:W-:Y:S02]  /*a960*/  LEA.HI.X.SX32 R69, R78, R65.reuse, 0x1, P1 ;  /* 0x000000414e457211 */ /* 0x080fe400008f0eff */
[C---:B------:R-:W-:Y:S01]  /*a970*/  LEA R78, R55.reuse, R76, 0x1 ;  /* 0x0000004c374e7211 */ /* 0x040fe200078e08ff */
[----:B------:R-:W-:Y:S01]  /*a980*/  USHF.L.U32 UR8, UR6, 0x2, URZ ;  /* 0x0000000206087899 */ /* 0x000fe200080006ff */
[CC--:B------:R-:W-:Y:S01]  /*a990*/  LEA R70, P1, R80.reuse, R64.reuse, 0x1 ;  /* 0x0000004050467211 */ /* 0x0c0fe200078208ff */
[----:B------:R-:W-:Y:S01]  /*a9a0*/  UIMAD.WIDE UR6, UR6, 0x4, URZ ;  /* 0x00000004060678a5 */ /* 0x000fe2000f8e02ff */
[----:B------:R-:W-:Y:S01]  /*a9b0*/  STS.128 [R3], R116 ;  /* 0x0000007403007388 */ /* 0x000fe20000000c00 */
[----:B------:R-:W-:Y:S01]  /*a9c0*/  IMAD R106, R55, 0x2, R78 ;  /* 0x00000002376a7824 */ /* 0x000fe200078e024e */
[----:B------:R-:W-:Y:S02]  /*a9d0*/  LEA.HI.X.SX32 R71, R80, R65, 0x1, P1 ;  /* 0x0000004150477211 */ /* 0x000fe400008f0eff */
[----:B------:R0:W-:Y:S01]  /*a9e0*/  STS.128 [R3+0x400], R108 ;  /* 0x0004006c03007388 */ /* 0x0001e20000000c00 */
[----:B------:R-:W-:Y:S01]  /*a9f0*/  BAR.SYNC.DEFER_BLOCKING 0x0 ;  /* 0x0000000000007b1d */ /* 0x000fe20000010000 */
[----:B------:R-:W-:-:S02]  /*aa00*/  LEA R72, P1, R88, R64, 0x1 ;  /* 0x0000004058487211 */ /* 0x000fc400078208ff */
[----:B------:R-:W-:Y:S02]  /*aa10*/  LEA R80, R55, R106, 0x1 ;  /* 0x0000006a37507211 */ /* 0x000fe400078e08ff */
[----:B------:R-:W-:-:S03]  /*aa20*/  LEA.HI.X.SX32 R73, R88, R65, 0x1, P1 ;  /* 0x0000004158497211 */ /* 0x000fc600008f0eff */
[----:B------:R-:W-:Y:S01]  /*aa30*/  IMAD R88, R55, 0x2, R80 ;  /* 0x0000000237587824 */ /* 0x000fe200078e0250 */
[----:B0-----:R-:W-:-:S04]  /*aa40*/  PRMT R3, R5, 0x7632, R3 ;  /* 0x0000763205037816 */ /* 0x001fc80000000003 */
[----:B------:R-:W-:Y:S01]  /*aa50*/  LEA R108, R55, R88, 0x1 ;  /* 0x00000058376c7211 */ /* 0x000fe200078e08ff */
[----:B------:R0:W-:Y:S02]  /*aa60*/  STG.E.U16 desc[UR4][R52.64], R4 ;  /* 0x0000000434007986 */ /* 0x0001e4000c101504 */
[----:B0-----:R-:W-:Y:S02]  /*aa70*/  PRMT R53, R4, 0x7632, R53 ;  /* 0x0000763204357816 */ /* 0x001fe40000000035 */
[----:B------:R-:W-:-:S03]  /*aa80*/  LEA R52, P1, R92, R64, 0x1 ;  /* 0x000000405c347211 */ /* 0x000fc600078208ff */
[----:B------:R0:W-:Y:S04]  /*aa90*/  STG.E.U16 desc[UR4][R66.64], R53 ;  /* 0x0000003542007986 */ /* 0x0001e8000c101504 */
[----:B------:R1:W-:Y:S04]  /*aaa0*/  STG.E.U16 desc[UR4][R68.64], R5 ;  /* 0x0000000544007986 */ /* 0x0003e8000c101504 */
[----:B------:R4:W-:Y:S01]  /*aab0*/  STG.E.U16 desc[UR4][R70.64], R3 ;  /* 0x0000000346007986 */ /* 0x0009e2000c101504 */
[----:B0-----:R-:W-:Y:S01]  /*aac0*/  LEA.HI.X.SX32 R53, R92, R65, 0x1, P1 ;  /* 0x000000415c357211 */ /* 0x001fe200008f0eff */
[----:B------:R-:W-:Y:S01]  /*aad0*/  IMAD R92, R55, 0x2, R108 ;  /* 0x00000002375c7824 */ /* 0x000fe200078e026c */
[----:B------:R-:W-:Y:S01]  /*aae0*/  LEA R66, P1, R94, R64, 0x1 ;  /* 0x000000405e427211 */ /* 0x000fe200078208ff */
[----:B------:R-:W-:Y:S01]  /*aaf0*/  STG.E.U16 desc[UR4][R72.64], R6 ;  /* 0x0000000648007986 */ /* 0x000fe2000c101504 */
[----:B-1----:R-:W-:-:S02]  /*ab00*/  PRMT R5, R6, 0x7632, R5 ;  /* 0x0000763206057816 */ /* 0x002fc40000000005 */
[-C--:B------:R-:W-:Y:S02]  /*ab10*/  LEA.HI.X.SX32 R67, R94, R65.reuse, 0x1, P1 ;  /* 0x000000415e437211 */ /* 0x080fe400008f0eff */
[----:B------:R-:W-:Y:S01]  /*ab20*/  LEA R94, R55, R92, 0x1 ;  /* 0x0000005c375e7211 */ /* 0x000fe200078e08ff */
[----:B------:R0:W-:Y:S01]  /*ab30*/  STG.E.U16 desc[UR4][R52.64], R5 ;  /* 0x0000000534007986 */ /* 0x0001e2000c101504 */
[C---:B------:R-:W-:Y:S02]  /*ab40*/  LEA R4, P1, R84.reuse, R64, 0x1 ;  /* 0x0000004054047211 */ /* 0x040fe400078208ff */
[----:B----4-:R-:W-:Y:S01]  /*ab50*/  PRMT R3, R7, 0x7632, R3 ;  /* 0x0000763207037816 */ /* 0x010fe20000000003 */
[----:B------:R-:W-:Y:S01]  /*ab60*/  IMAD R110, R55, 0x2, R94 ;  /* 0x00000002376e7824 */ /* 0x000fe200078e025e */
[----:B------:R-:W-:Y:S01]  /*ab70*/  STG.E.U16 desc[UR4][R66.64], R7 ;  /* 0x0000000742007986 */ /* 0x000fe2000c101504 */
[----:B0-----:R-:W-:-:S03]  /*ab80*/  LEA.HI.X.SX32 R5, R84, R65, 0x1, P1 ;  /* 0x0000004154057211 */ /* 0x001fc600008f0eff */
[C---:B------:R-:W-:Y:S02]  /*ab90*/  LEA R84, R55.reuse, R110, 0x1 ;  /* 0x0000006e37547211 */ /* 0x040fe400078e08ff */
[CC--:B------:R-:W-:Y:S01]  /*aba0*/  LEA R68, P1, R86.reuse, R64.reuse, 0x1 ;  /* 0x0000004056447211 */ /* 0x0c0fe200078208ff */
[----:B------:R0:W-:Y:S02]  /*abb0*/  STG.E.U16 desc[UR4][R4.64], R3 ;  /* 0x0000000304007986 */ /* 0x0001e4000c101504 */
[C---:B------:R-:W-:Y:S01]  /*abc0*/  IMAD R72, R55.reuse, 0x2, R84 ;  /* 0x0000000237487824 */ /* 0x040fe200078e0254 */
[-C--:B------:R-:W-:Y:S02]  /*abd0*/  LEA.HI.X.SX32 R69, R86, R65.reuse, 0x1, P1 ;  /* 0x0000004156457211 */ /* 0x080fe400008f0eff */
[C---:B------:R-:W-:Y:S02]  /*abe0*/  LEA R70, P1, R82.reuse, R64, 0x1 ;  /* 0x0000004052467211 */ /* 0x040fe400078208ff */
[----:B------:R-:W-:Y:S01]  /*abf0*/  LEA R86, R55, R72, 0x1 ;  /* 0x0000004837567211 */ /* 0x000fe200078e08ff */
[----:B------:R-:W-:Y:S01]  /*ac00*/  STG.E.U16 desc[UR4][R68.64], R16 ;  /* 0x0000001044007986 */ /* 0x000fe2000c101504 */
[----:B------:R-:W-:-:S02]  /*ac10*/  LEA.HI.X.SX32 R71, R82, R65, 0x1, P1 ;  /* 0x0000004152477211 */ /* 0x000fc400008f0eff */
[----:B------:R-:W-:Y:S01]  /*ac20*/  LEA R52, P1, R96, R64, 0x1 ;  /* 0x0000004060347211 */ /* 0x000fe200078208ff */
[C---:B------:R-:W-:Y:S01]  /*ac30*/  IMAD R82, R55.reuse, 0x2, R86 ;  /* 0x0000000237527824 */ /* 0x040fe200078e0256 */
[----:B0-----:R-:W-:Y:S02]  /*ac40*/  PRMT R5, R16, 0x7632, R5 ;  /* 0x0000763210057816 */ /* 0x001fe40000000005 */
[-C--:B------:R-:W-:Y:S02]  /*ac50*/  LEA.HI.X.SX32 R53, R96, R65.reuse, 0x1, P1 ;  /* 0x0000004160357211 */ /* 0x080fe400008f0eff */
[----:B------:R-:W-:Y:S01]  /*ac60*/  LEA R96, R55, R82, 0x1 ;  /* 0x0000005237607211 */ /* 0x000fe200078e08ff */
[----:B------:R0:W-:Y:S01]  /*ac70*/  STG.E.U16 desc[UR4][R70.64], R5 ;  /* 0x0000000546007986 */ /* 0x0001e2000c101504 */
[CC--:B------:R-:W-:Y:S02]  /*ac80*/  LEA R6, P1, R98.reuse, R64.reuse, 0x1 ;  /* 0x0000004062067211 */ /* 0x0c0fe400078208ff */
[----:B------:R-:W-:Y:S01]  /*ac90*/  PRMT R3, R17, 0x7632, R3 ;  /* 0x0000763211037816 */ /* 0x000fe20000000003 */
[----:B------:R-:W-:Y:S01]  /*aca0*/  IMAD R112, R55, 0x2, R96 ;  /* 0x0000000237707824 */ /* 0x000fe200078e0260 */
[----:B------:R-:W-:Y:S01]  /*acb0*/  LEA.HI.X.SX32 R7, R98, R65, 0x1, P1 ;  /* 0x0000004162077211 */ /* 0x000fe200008f0eff */
[----:B------:R-:W-:Y:S01]  /*acc0*/  STG.E.U16 desc[UR4][R52.64], R17 ;  /* 0x0000001134007986 */ /* 0x000fe2000c101504 */
[----:B------:R-:W-:-:S02]  /*acd0*/  LEA R4, P1, R100, R64, 0x1 ;  /* 0x0000004064047211 */ /* 0x000fc400078208ff */
[----:B------:R-:W-:Y:S01]  /*ace0*/  LEA R98, R55, R112, 0x1 ;  /* 0x0000007037627211 */ /* 0x000fe200078e08ff */
[----:B------:R1:W-:Y:S01]  /*acf0*/  STG.E.U16 desc[UR4][R6.64], R3 ;  /* 0x0000000306007986 */ /* 0x0003e2000c101504 */
[----:B0-----:R-:W-:-:S03]  /*ad00*/  LEA.HI.X.SX32 R5, R100, R65, 0x1, P1 ;  /* 0x0000004164057211 */ /* 0x001fc600008f0eff */
[C---:B------:R-:W-:Y:S01]  /*ad10*/  IMAD R100, R55.reuse, 0x2, R98 ;  /* 0x0000000237647824 */ /* 0x040fe200078e0262 */
[C---:B------:R-:W-:Y:S01]  /*ad20*/  LEA R66, P1, R74.reuse, R64, 0x1 ;  /* 0x000000404a427211 */ /* 0x040fe200078208ff */
[----:B------:R0:W-:Y:S03]  /*ad30*/  STG.E.U16 desc[UR4][R4.64], R18 ;  /* 0x0000001204007986 */ /* 0x0001e6000c101504 */
[C---:B------:R-:W-:Y:S02]  /*ad40*/  LEA R70, R55.reuse, R100, 0x1 ;  /* 0x0000006437467211 */ /* 0x040fe400078e08ff */
[----:B------:R-:W-:Y:S02]  /*ad50*/  LEA.HI.X.SX32 R67, R74, R65, 0x1, P1 ;  /* 0x000000414a437211 */ /* 0x000fe400008f0eff */
[----:B------:R-:W-:Y:S01]  /*ad60*/  LEA R68, P1, R90, R64, 0x1 ;  /* 0x000000405a447211 */ /* 0x000fe200078208ff */
[----:B------:R-:W-:Y:S01]  /*ad70*/  IMAD R74, R55, 0x2, R70 ;  /* 0x00000002374a7824 */ /* 0x000fe200078e0246 */
[----:B-1----:R-:W-:-:S02]  /*ad80*/  PRMT R3, R19, 0x7632, R3 ;  /* 0x0000763213037816 */ /* 0x002fc40000000003 */
[-C--:B------:R-:W-:Y:S02]  /*ad90*/  LEA.HI.X.SX32 R69, R90, R65.reuse, 0x1, P1 ;  /* 0x000000415a457211 */ /* 0x080fe400008f0eff */
[C---:B------:R-:W-:Y:S02]  /*ada0*/  LEA R90, R55.reuse, R74, 0x1 ;  /* 0x0000004a375a7211 */ /* 0x040fe400078e08ff */
[-C--:B------:R-:W-:Y:S02]  /*adb0*/  LEA R16, P1, R102, R64.reuse, 0x1 ;  /* 0x0000004066107211 */ /* 0x080fe400078208ff */
[----:B0-----:R-:W-:Y:S01]  /*adc0*/  PRMT R5, R18, 0x7632, R5 ;  /* 0x0000763212057816 */ /* 0x001fe20000000005 */
[C---:B------:R-:W-:Y:S01]  /*add0*/  IMAD R114, R55.reuse, 0x2, R90 ;  /* 0x0000000237727824 */ /* 0x040fe200078e025a */
[----:B------:R-:W-:Y:S02]  /*ade0*/  LEA.HI.X.SX32 R17, R102, R65, 0x1, P1 ;  /* 0x0000004166117211 */ /* 0x000fe400008f0eff */
[----:B------:R-:W-:Y:S01]  /*adf0*/  LEA R6, P1, R104, R64, 0x1 ;  /* 0x0000004068067211 */ /* 0x000fe200078208ff */
[----:B------:R0:W-:Y:S01]  /*ae00*/  STG.E.U16 desc[UR4][R66.64], R5 ;  /* 0x0000000542007986 */ /* 0x0001e2000c101504 */
[----:B------:R-:W-:-:S02]  /*ae10*/  LEA R102, R55, R114, 0x1 ;  /* 0x0000007237667211 */ /* 0x000fc400078e08ff */
[-C--:B------:R-:W-:Y:S01]  /*ae20*/  LEA.HI.X.SX32 R7, R104, R65.reuse, 0x1, P1 ;  /* 0x0000004168077211 */ /* 0x080fe200008f0eff */
[----:B------:R1:W-:Y:S01]  /*ae30*/  STG.E.U16 desc[UR4][R68.64], R19 ;  /* 0x0000001344007986 */ /* 0x0003e2000c101504 */
[C---:B------:R-:W-:Y:S01]  /*ae40*/  LEA R4, P1, R76.reuse, R64, 0x1 ;  /* 0x000000404c047211 */ /* 0x040fe200078208ff */
[C---:B------:R-:W-:Y:S02]  /*ae50*/  IMAD R104, R55.reuse, 0x2, R102 ;  /* 0x0000000237687824 */ /* 0x040fe400078e0266 */
[----:B------:R-:W-:Y:S03]  /*ae60*/  STG.E.U16 desc[UR4][R16.64], R3 ;  /* 0x0000000310007986 */ /* 0x000fe6000c101504 */
[----:B0-----:R-:W-:Y:S01]  /*ae70*/  LEA R66, R55, R104, 0x1 ;  /* 0x0000006837427211 */ /* 0x001fe200078e08ff */
[----:B---3--:R0:W-:Y:S01]  /*ae80*/  STG.E.U16 desc[UR4][R6.64], R24 ;  /* 0x0000001806007986 */ /* 0x0081e2000c101504 */
[----:B------:R-:W-:-:S02]  /*ae90*/  LEA.HI.X.SX32 R5, R76, R65, 0x1, P1 ;  /* 0x000000414c057211 */ /* 0x000fc400008f0eff */
[----:B------:R-:W-:Y:S01]  /*aea0*/  LEA R52, P1, R78, R64, 0x1 ;  /* 0x000000404e347211 */ /* 0x000fe200078208ff */
[----:B------:R-:W-:-:S03]  /*aeb0*/  IMAD R76, R55, 0x2, R66 ;  /* 0x00000002374c7824 */ /* 0x000fc600078e0242 */
[-C--:B------:R-:W-:Y:S02]  /*aec0*/  LEA.HI.X.SX32 R53, R78, R65.reuse, 0x1, P1 ;  /* 0x000000414e357211 */ /* 0x080fe400008f0eff */
[C---:B-1----:R-:W-:Y:S02]  /*aed0*/  LEA R68, R55.reuse, R76, 0x1 ;  /* 0x0000004c37447211 */ /* 0x042fe400078e08ff */
        /* <DEDUP_REMOVED lines=9> */
[-C--:B------:R-:W-:Y:S01]  /*af70*/  LEA R6, P1, R88, R64.reuse, 0x1 ;  /* 0x0000004058067211 */ /* 0x080fe200078208ff */
[----:B------:R-:W-:Y:S01]  /*af80*/  IMAD R116, R55, 0x2, R106 ;  /* 0x0000000237747824 */ /* 0x000fe200078e026a */
[----:B------:R-:W-:Y:S02]  /*af90*/  PRMT R3, R25, 0x7632, R3 ;  /* 0x0000763219037816 */ /* 0x000fe40000000003 */
[----:B------:R-:W-:Y:S02]  /*afa0*/  LEA R24, P2, R92, R64, 0x1 ;  /* 0x000000405c187211 */ /* 0x000fe400078408ff */
[----:B------:R-:W-:Y:S01]  /*afb0*/  LEA R80, R55, R116, 0x1 ;  /* 0x0000007437507211 */ /* 0x000fe200078e08ff */
[----:B------:R3:W-:Y:S01]  /*afc0*/  STG.E.U16 desc[UR4][R18.64], R3 ;  /* 0x0000000312007986 */ /* 0x0007e2000c101504 */
[----:B0-----:R-:W-:-:S02]  /*afd0*/  LEA.HI.X.SX32 R7, R88, R65, 0x1, P1 ;  /* 0x0000004158077211 */ /* 0x001fc400008f0eff */
[----:B------:R-:W-:Y:S01]  /*afe0*/  PRMT R5, R26, 0x7632, R5 ;  /* 0x000076321a057816 */ /* 0x000fe20000000005 */
[C---:B------:R-:W-:Y:S01]  /*aff0*/  IMAD R88, R55.reuse, 0x2, R80 ;  /* 0x0000000237587824 */ /* 0x040fe200078e0250 */
[----:B------:R-:W-:Y:S01]  /*b000*/  LEA R4, P1, R108, R64, 0x1 ;  /* 0x000000406c047211 */ /* 0x000fe200078208ff */
[----:B------:R-:W-:Y:S01]  /*b010*/  STG.E.U16 desc[UR4][R16.64], R26 ;  /* 0x0000001a10007986 */ /* 0x000fe2000c101504 */
[----:B-1----:R-:W-:Y:S02]  /*b020*/  LEA.HI.X.SX32 R25, R92, R65, 0x1, P2 ;  /* 0x000000415c197211 */ /* 0x002fe400010f0eff */
[----:B------:R-:W-:Y:S01]  /*b030*/  LEA R118, R55, R88, 0x1 ;  /* 0x0000005837767211 */ /* 0x000fe200078e08ff */
[----:B------:R0:W-:Y:S01]  /*b040*/  STG.E.U16 desc[UR4][R6.64], R5 ;  /* 0x0000000506007986 */ /* 0x0001e2000c101504 */
[----:B------:R-:W-:Y:S02]  /*b050*/  LEA R52, P2, R70, R64, 0x1 ;  /* 0x0000004046347211 */ /* 0x000fe400078408ff */
[----:B---3--:R-:W-:-:S02]  /*b060*/  PRMT R3, R27, 0x7632, R3 ;  /* 0x000076321b037816 */ /* 0x008fc40000000003 */
[-C--:B------:R-:W-:Y:S02]  /*b070*/  LEA.HI.X.SX32 R53, R70, R65.reuse, 0x1, P2 ;  /* 0x0000004146357211 */ /* 0x080fe400010f0eff */
[----:B0-----:R-:W-:Y:S01]  /*b080*/  LEA.HI.X.SX32 R5, R108, R65, 0x1, P1 ;  /* 0x000000416c057211 */ /* 0x001fe200008f0eff */
[----:B------:R-:W-:Y:S01]  /*b090*/  IMAD R108, R55, 0x2, R118 ;  /* 0x00000002376c7824 */ /* 0x000fe200078e0276 */
[----:B------:R-:W-:-:S03]  /*b0a0*/  LEA R18, P1, R94, R64, 0x1 ;  /* 0x000000405e127211 */ /* 0x000fc600078208ff */
[----:B------:R0:W-:Y:S01]  /*b0b0*/  STG.E.U16 desc[UR4][R4.64], R27 ;  /* 0x0000001b04007986 */ /* 0x0001e2000c101504 */
[C---:B------:R-:W-:Y:S02]  /*b0c0*/  LEA R92, R55.reuse, R108, 0x1 ;  /* 0x0000006c375c7211 */ /* 0x040fe400078e08ff */
[-C--:B------:R-:W-:Y:S01]  /*b0d0*/  LEA.HI.X.SX32 R19, R94, R65.reuse, 0x1, P1 ;  /* 0x000000415e137211 */ /* 0x080fe200008f0eff */
[----:B------:R1:W-:Y:S01]  /*b0e0*/  STG.E.U16 desc[UR4][R24.64], R3 ;  /* 0x0000000318007986 */ /* 0x0003e2000c101504 */
[C---:B------:R-:W-:Y:S01]  /*b0f0*/  LEA R6, P1, R110.reuse, R64, 0x1 ;  /* 0x000000406e067211 */ /* 0x040fe200078208ff */
[C---:B------:R-:W-:Y:S02]  /*b100*/  IMAD R94, R55.reuse, 0x2, R92 ;  /* 0x00000002375e7824 */ /* 0x040fe400078e025c */
[----:B--2---:R-:W-:Y:S01]  /*b110*/  STG.E.U16 desc[UR4][R18.64], R36 ;  /* 0x0000002412007986 */ /* 0x004fe2000c101504 */
[----:B------:R-:W-:Y:S02]  /*b120*/  LEA.HI.X.SX32 R7, R110, R65, 0x1, P1 ;  /* 0x000000416e077211 */ /* 0x000fe400008f0eff */
[----:B------:R-:W-:-:S02]  /*b130*/  LEA R120, R55, R94, 0x1 ;  /* 0x0000005e37787211 */ /* 0x000fc400078e08ff */
[-C--:B------:R-:W-:Y:S02]  /*b140*/  LEA R16, P1, R84, R64.reuse, 0x1 ;  /* 0x0000004054107211 */ /* 0x080fe400078208ff */
[----:B0-----:R-:W-:Y:S01]  /*b150*/  PRMT R5, R36, 0x7632, R5 ;  /* 0x0000763224057816 */ /* 0x001fe20000000005 */
[C---:B------:R-:W-:Y:S01]  /*b160*/  IMAD R110, R55.reuse, 0x2, R120 ;  /* 0x00000002376e7824 */ /* 0x040fe200078e0278 */
[----:B------:R-:W-:Y:S02]  /*b170*/  LEA.HI.X.SX32 R17, R84, R65, 0x1, P1 ;  /* 0x0000004154117211 */ /* 0x000fe400008f0eff */
[----:B------:R-:W-:Y:S01]  /*b180*/  LEA R4, P1, R72, R64, 0x1 ;  /* 0x0000004048047211 */ /* 0x000fe200078208ff */
[----:B------:R0:W-:Y:S01]  /*b190*/  STG.E.U16 desc[UR4][R6.64], R5 ;  /* 0x0000000506007986 */ /* 0x0001e2000c101504 */
[----:B------:R-:W-:Y:S02]  /*b1a0*/  LEA R122, R55, R110, 0x1 ;  /* 0x0000006e377a7211 */ /* 0x000fe400078e08ff */
[----:B-1----:R-:W-:Y:S01]  /*b1b0*/  PRMT R3, R37, 0x7632, R3 ;  /* 0x0000763225037816 */ /* 0x002fe20000000003 */
[----:B------:R1:W-:Y:S02]  /*b1c0*/  STG.E.U16 desc[UR4][R16.64], R37 ;  /* 0x0000002510007986 */ /* 0x0003e4000c101504 */
[----:B------:R-:W-:-:S05]  /*b1d0*/  IMAD R124, R55, 0x2, R122 ;  /* 0x00000002377c7824 */ /* 0x000fca00078e027a */
[C---:B------:R-:W-:Y:S02]  /*b1e0*/  LEA R126, R55.reuse, R124, 0x1 ;  /* 0x0000007c377e7211 */ /* 0x040fe400078e08ff */
[-C--:B0-----:R-:W-:Y:S02]  /*b1f0*/  LEA.HI.X.SX32 R5, R72, R65.reuse, 0x1, P1 ;  /* 0x0000004148057211 */ /* 0x081fe400008f0eff */
[C---:B------:R-:W-:Y:S01]  /*b200*/  LEA R24, P1, R86.reuse, R64, 0x1 ;  /* 0x0000004056187211 */ /* 0x040fe200078208ff */
[C---:B------:R-:W-:Y:S02]  /*b210*/  IMAD R128, R55.reuse, 0x2, R126 ;  /* 0x0000000237807824 */ /* 0x040fe400078e027e */
[----:B------:R0:W-:Y:S01]  /*b220*/  STG.E.U16 desc[UR4][R4.64], R3 ;  /* 0x0000000304007986 */ /* 0x0001e2000c101504 */
[----:B------:R-:W-:Y:S02]  /*b230*/  LEA.HI.X.SX32 R25, R86, R65, 0x1, P1 ;  /* 0x0000004156197211 */ /* 0x000fe400008f0eff */
[----:B------:R-:W-:-:S02]  /*b240*/  LEA R130, R55, R128, 0x1 ;  /* 0x0000008037827211 */ /* 0x000fc400078e08ff */
[CC--:B------:R-:W-:Y:S01]  /*b250*/  LEA R18, P1, R82.reuse, R64.reuse, 0x1 ;  /* 0x0000004052127211 */ /* 0x0c0fe200078208ff */
[----:B------:R-:W-:Y:S02]  /*b260*/  STG.E.U16 desc[UR4][R24.64], R38 ;  /* 0x0000002618007986 */ /* 0x000fe4000c101504 */
[C---:B------:R-:W-:Y:S01]  /*b270*/  IMAD R132, R55.reuse, 0x2, R130 ;  /* 0x0000000237847824 */ /* 0x040fe200078e0282 */
[-C--:B------:R-:W-:Y:S02]  /*b280*/  LEA.HI.X.SX32 R19, R82, R65.reuse, 0x1, P1 ;  /* 0x0000004152137211 */ /* 0x080fe400008f0eff */
[C---:B------:R-:W-:Y:S02]  /*b290*/  LEA R6, P1, R96.reuse, R64, 0x1 ;  /* 0x0000004060067211 */ /* 0x040fe400078208ff */
[----:B------:R-:W-:Y:S02]  /*b2a0*/  LEA R134, R55, R132, 0x1 ;  /* 0x0000008437867211 */ /* 0x000fe400078e08ff */
[----:B------:R-:W-:-:S02]  /*b2b0*/  LEA.HI.X.SX32 R7, R96, R65, 0x1, P1 ;  /* 0x0000004160077211 */ /* 0x000fc400008f0eff */
[----:B-1----:R-:W-:Y:S01]  /*b2c0*/  LEA R16, P1, R112, R64, 0x1 ;  /* 0x0000004070107211 */ /* 0x002fe200078208ff */
[C---:B------:R-:W-:Y:S01]  /*b2d0*/  IMAD R136, R55.reuse, 0x2, R134 ;  /* 0x0000000237887824 */ /* 0x040fe200078e0286 */
[----:B0-----:R-:W-:Y:S02]  /*b2e0*/  PRMT R5, R38, 0x7632, R5 ;  /* 0x0000763226057816 */ /* 0x001fe40000000005 */
[-C--:B------:R-:W-:Y:S02]  /*b2f0*/  LEA.HI.X.SX32 R17, R112, R65.reuse, 0x1, P1 ;  /* 0x0000004170117211 */ /* 0x080fe400008f0eff */
[----:B------:R-:W-:Y:S01]  /*b300*/  LEA R112, R55, R136, 0x1 ;  /* 0x0000008837707211 */ /* 0x000fe200078e08ff */
[----:B------:R0:W-:Y:S01]  /*b310*/  STG.E.U16 desc[UR4][R18.64], R5 ;  /* 0x0000000512007986 */ /* 0x0001e2000c101504 */
[C---:B------:R-:W-:Y:S02]  /*b320*/  LEA R4, P1, R98.reuse, R64, 0x1 ;  /* 0x0000004062047211 */ /* 0x040fe400078208ff */
[----:B------:R-:W-:Y:S01]  /*b330*/  PRMT R3, R39, 0x7632, R3 ;  /* 0x0000763227037816 */ /* 0x000fe20000000003 */
[C---:B------:R-:W-:Y:S01]  /*b340*/  IMAD R138, R55.reuse, 0x2, R112 ;  /* 0x00000002378a7824 */ /* 0x040fe200078e0270 */
[----:B------:R1:W-:Y:S04]  /*b350*/  STG.E.U16 desc[UR4][R6.64], R39 ;  /* 0x0000002706007986 */ /* 0x0003e8000c101504 */
[----:B------:R-:W-:Y:S01]  /*b360*/  LEA R140, R55, R138, 0x1 ;  /* 0x0000008a378c7211 */ /* 0x000fe200078e08ff */
[----:B------:R2:W-:Y:S01]  /*b370*/  STG.E.U16 desc[UR4][R16.64], R3 ;  /* 0x0000000310007986 */ /* 0x0005e2000c101504 */
[----:B0-----:R-:W-:-:S03]  /*b380*/  LEA.HI.X.SX32 R5, R98, R65, 0x1, P1 ;  /* 0x0000004162057211 */ /* 0x001fc600008f0eff */
[C---:B------:R-:W-:Y:S01]  /*b390*/  IMAD R142, R55.reuse, 0x2, R140 ;  /* 0x00000002378e7824 */ /* 0x040fe200078e028c */
[----:B------:R-:W-:Y:S01]  /*b3a0*/  LEA R24, P1, R100, R64, 0x1 ;  /* 0x0000004064187211 */ /* 0x000fe200078208ff */
[----:B-----5:R0:W-:Y:S01]  /*b3b0*/  STG.E.U16 desc[UR4][R4.64], R40 ;  /* 0x0000002804007986 */ /* 0x0201e2000c101504 */
[----:B-1----:R-:W-:Y:S02]  /*b3c0*/  PRMT R7, R40, 0x7632, R7 ;  /* 0x0000763228077816 */ /* 0x002fe40000000007 */
[C---:B------:R-:W-:Y:S02]  /*b3d0*/  LEA R6, R55.reuse, R142, 0x1 ;  /* 0x0000008e37067211 */ /* 0x040fe400078e08ff */
[-C--:B------:R-:W-:Y:S02]  /*b3e0*/  LEA.HI.X.SX32 R25, R100, R65.reuse, 0x1, P1 ;  /* 0x0000004164197211 */ /* 0x080fe400008f0eff */
[-C--:B--2---:R-:W-:Y:S01]  /*b3f0*/  LEA R16, P1, R74, R64.reuse, 0x1 ;  /* 0x000000404a107211 */ /* 0x084fe200078208ff */
[----:B------:R-:W-:Y:S01]  /*b400*/  IMAD R144, R55, 0x2, R6 ;  /* 0x0000000237907824 */ /* 0x000fe200078e0206 */
[----:B------:R-:W-:Y:S01]  /*b410*/  LEA R18, P2, R90, R64, 0x1 ;  /* 0x000000405a127211 */ /* 0x000fe200078408ff */
[----:B------:R1:W-:Y:S01]  /*b420*/  STG.E.U16 desc[UR4][R24.64], R7 ;  /* 0x0000000718007986 */ /* 0x0003e2000c101504 */
[----:B------:R-:W-:-:S02]  /*b430*/  LEA.HI.X.SX32 R17, R74, R65, 0x1, P1 ;  /* 0x000000414a117211 */ /* 0x000fc400008f0eff */
[C---:B------:R-:W-:Y:S01]  /*b440*/  LEA R146, R55.reuse, R144, 0x1 ;  /* 0x0000009037927211 */ /* 0x040fe200078e08ff */
[----:B------:R2:W-:Y:S01]  /*b450*/  STG.E.U16 desc[UR4][R52.64], R41 ;  /* 0x0000002934007986 */ /* 0x0005e2000c101504 */
[-C--:B------:R-:W-:Y:S02]  /*b460*/  LEA.HI.X.SX32 R19, R90, R65.reuse, 0x1, P2 ;  /* 0x000000415a137211 */ /* 0x080fe400010f0eff */
[-C--:B------:R-:W-:Y:S01]  /*b470*/  LEA R26, P1, R114, R64.reuse, 0x1 ;  /* 0x00000040721a7211 */ /* 0x080fe200078208ff */
[C---:B0-----:R-:W-:Y:S01]  /*b480*/  IMAD R4, R55.reuse, 0x2, R146 ;  /* 0x0000000237047824 */ /* 0x041fe200078e0292 */
[----:B------:R-:W-:Y:S02]  /*b490*/  LEA R36, P2, R102, R64, 0x1 ;  /* 0x0000004066247211 */ /* 0x000fe400078408ff */
[----:B------:R-:W-:Y:S02]  /*b4a0*/  LEA.HI.X.SX32 R27, R114, R65, 0x1, P1 ;  /* 0x00000041721b7211 */ /* 0x000fe400008f0eff */
[----:B------:R-:W-:-:S02]  /*b4b0*/  LEA R148, R55, R4, 0x1 ;  /* 0x0000000437947211 */ /* 0x000fc400078e08ff */
[-C--:B-1----:R-:W-:Y:S02]  /*b4c0*/  LEA R24, P3, R104, R64.reuse, 0x1 ;  /* 0x0000004068187211 */ /* 0x082fe400078608ff */
[-C--:B------:R-:W-:Y:S01]  /*b4d0*/  LEA.HI.X.SX32 R37, R102, R65.reuse, 0x1, P2 ;  /* 0x0000004166257211 */ /* 0x080fe200010f0eff */
[C---:B------:R-:W-:Y:S01]  /*b4e0*/  IMAD R150, R55.reuse, 0x2, R148 ;  /* 0x0000000237967824 */ /* 0x040fe200078e0294 */
[----:B------:R-:W-:Y:S02]  /*b4f0*/  LEA.HI.X.SX32 R25, R104, R65, 0x1, P3 ;  /* 0x0000004168197211 */ /* 0x000fe400018f0eff */
[----:B------:R-:W-:Y:S02]  /*b500*/  LEA R38, P1, R66, R64, 0x1 ;  /* 0x0000004042267211 */ /* 0x000fe400078208ff */
[----:B------:R-:W-:Y:S02]  /*b510*/  LEA R152, R55, R150, 0x1 ;  /* 0x0000009637987211 */ /* 0x000fe400078e08ff */
[----:B------:R-:W-:-:S02]  /*b520*/  LEA R40, P2, R76, R64, 0x1 ;  /* 0x000000404c287211 */ /* 0x000fc400078408ff */
[----:B--2---:R-:W-:Y:S01]  /*b530*/  LEA R52, P3, R68, R64, 0x1 ;  /* 0x0000004044347211 */ /* 0x004fe200078608ff */
[----:B------:R-:W-:Y:S01]  /*b540*/  IMAD R154, R55, 0x2, R152 ;  /* 0x00000002379a7824 */ /* 0x000fe200078e0298 */
[----:B------:R-:W-:Y:S02]  /*b550*/  PRMT R3, R41, 0x7632, R3 ;  /* 0x0000763229037816 */ /* 0x000fe40000000003 */
[-C--:B------:R-:W-:Y:S02]  /*b560*/  LEA.HI.X.SX32 R39, R66, R65.reuse, 0x1, P1 ;  /* 0x0000004142277211 */ /* 0x080fe400008f0eff */
[C---:B------:R-:W-:Y:S01]  /*b570*/  LEA R156, R55.reuse, R154, 0x1 ;  /* 0x0000009a379c7211 */ /* 0x040fe200078e08ff */
[----:B------:R0:W-:Y:S01]  /*b580*/  STG.E.U16 desc[UR4][R16.64], R3 ;  /* 0x0000000310007986 */ /* 0x0001e2000c101504 */
[-C--:B------:R-:W-:Y:S02]  /*b590*/  LEA.HI.X.SX32 R41, R76, R65.reuse, 0x1, P2 ;  /* 0x000000414c297211 */ /* 0x080fe400010f0eff */
[----:B------:R-:W-:Y:S01]  /*b5a0*/  LEA.HI.X.SX32 R53, R68, R65, 0x1, P3 ;  /* 0x0000004144357211 */ /* 0x000fe200018f0eff */
[----:B------:R-:W-:Y:S01]  /*b5b0*/  IMAD R158, R55, 0x2, R156 ;  /* 0x00000002379e7824 */ /* 0x000fe200078e029c */
[-C--:B------:R-:W-:Y:S01]  /*b5c0*/  LEA R66, P1, R78, R64.reuse, 0x1 ;  /* 0x000000404e427211 */ /* 0x080fe200078208ff */
[----:B------:R1:W-:Y:S01]  /*b5d0*/  STG.E.U16 desc[UR4][R18.64], R42 ;  /* 0x0000002a12007986 */ /* 0x0003e2000c101504 */
[----:B------:R-:W-:-:S02]  /*b5e0*/  LEA R68, P2, R106, R64, 0x1 ;  /* 0x000000406a447211 */ /* 0x000fc400078408ff */
[C---:B------:R-:W-:Y:S02]  /*b5f0*/  LEA R160, R55.reuse, R158, 0x1 ;  /* 0x0000009e37a07211 */ /* 0x040fe400078e08ff */
[-C--:B------:R-:W-:Y:S02]  /*b600*/  LEA.HI.X.SX32 R67, R78, R65.reuse, 0x1, P1 ;  /* 0x000000414e437211 */ /* 0x080fe400008f0eff */
[----:B------:R-:W-:Y:S01]  /*b610*/  LEA.HI.X.SX32 R69, R106, R65, 0x1, P2 ;  /* 0x000000416a457211 */ /* 0x000fe200010f0eff */
[C---:B------:R-:W-:Y:S01]  /*b620*/  IMAD R162, R55.reuse, 0x2, R160 ;  /* 0x0000000237a27824 */ /* 0x040fe200078e02a0 */
[-C--:B------:R-:W-:Y:S02]  /*b630*/  LEA R72, P1, R80, R64.reuse, 0x1 ;  /* 0x0000004050487211 */ /* 0x080fe400078208ff */
[----:B------:R-:W-:Y:S02]  /*b640*/  LEA R74, P2, R88, R64, 0x1 ;  /* 0x00000040584a7211 */ /* 0x000fe400078408ff */
[----:B------:R-:W-:-:S02]  /*b650*/  LEA R164, R55, R162, 0x1 ;  /* 0x000000a237a47211 */ /* 0x000fc400078e08ff */
[-C--:B------:R-:W-:Y:S02]  /*b660*/  LEA.HI.X.SX32 R73, R80, R65.reuse, 0x1, P1 ;  /* 0x0000004150497211 */ /* 0x080fe400008f0eff */
[-C--:B------:R-:W-:Y:S01]  /*b670*/  LEA.HI.X.SX32 R75, R88, R65.reuse, 0x1, P2 ;  /* 0x00000041584b7211 */ /* 0x080fe200010f0eff */
[C---:B------:R-:W-:Y:S01]  /*b680*/  IMAD R166, R55.reuse, 0x2, R164 ;  /* 0x0000000237a67824 */ /* 0x040fe200078e02a4 */
[-C--:B------:R-:W-:Y:S02]  /*b690*/  LEA R70, P3, R116, R64.reuse, 0x1 ;  /* 0x0000004074467211 */ /* 0x080fe400078608ff */
[----:B------:R-:W-:Y:S02]  /*b6a0*/  LEA R80, P2, R92, R64, 0x1 ;  /* 0x000000405c507211 */ /* 0x000fe400078408ff */
[----:B------:R-:W-:Y:S02]  /*b6b0*/  LEA R168, R55, R166, 0x1 ;  /* 0x000000a637a87211 */ /* 0x000fe400078e08ff */
[----:B------:R-:W-:-:S02]  /*b6c0*/  LEA.HI.X.SX32 R71, R116, R65, 0x1, P3 ;  /* 0x0000004174477211 */ /* 0x000fc400018f0eff */
[-C--:B------:R-:W-:Y:S01]  /*b6d0*/  LEA.HI.X.SX32 R81, R92, R65.reuse, 0x1, P2 ;  /* 0x000000415c517211 */ /* 0x080fe200010f0eff */
[C---:B------:R-:W-:Y:S01]  /*b6e0*/  IMAD R170, R55.reuse, 0x2, R168 ;  /* 0x0000000237aa7824 */ /* 0x040fe200078e02a8 */
[-C--:B------:R-:W-:Y:S02]  /*b6f0*/  LEA R76, P3, R118, R64.reuse, 0x1 ;  /* 0x00000040764c7211 */ /* 0x080fe400078608ff */
[----:B------:R-:W-:Y:S02]  /*b700*/  LEA R86, P2, R110, R64, 0x1 ;  /* 0x000000406e567211 */ /* 0x000fe400078408ff */
[C---:B------:R-:W-:Y:S02]  /*b710*/  LEA R172, R55.reuse, R170, 0x1 ;  /* 0x000000aa37ac7211 */ /* 0x040fe400078e08ff */
[-C--:B------:R-:W-:Y:S02]  /*b720*/  LEA.HI.X.SX32 R77, R118, R65.reuse, 0x1, P3 ;  /* 0x00000041764d7211 */ /* 0x080fe400018f0eff */
[----:B------:R-:W-:Y:S01]  /*b730*/  LEA.HI.X.SX32 R87, R110, R65, 0x1, P2 ;  /* 0x000000416e577211 */ /* 0x000fe200010f0eff */
[----:B------:R-:W-:Y:S01]  /*b740*/  IMAD R174, R55, 0x2, R172 ;  /* 0x0000000237ae7824 */ /* 0x000fe200078e02ac */
[----:B------:R-:W-:-:S02]  /*b750*/  LEA R82, P3, R94, R64, 0x1 ;  /* 0x000000405e527211 */ /* 0x000fc400078608ff */
[-C--:B------:R-:W-:Y:S02]  /*b760*/  LEA R92, P2, R126, R64.reuse, 0x1 ;  /* 0x000000407e5c7211 */ /* 0x080fe400078408ff */
[-C--:B------:R-:W-:Y:S02]  /*b770*/  LEA.HI.X.SX32 R83, R94, R65.reuse, 0x1, P3 ;  /* 0x000000415e537211 */ /* 0x080fe400018f0eff */
[----:B------:R-:W-:Y:S02]  /*b780*/  LEA.HI.X.SX32 R93, R126, R65, 0x1, P2 ;  /* 0x000000417e5d7211 */ /* 0x000fe400010f0eff */
[-C--:B------:R-:W-:Y:S02]  /*b790*/  LEA R88, P3, R122, R64.reuse, 0x1 ;  /* 0x000000407a587211 */ /* 0x080fe400078608ff */
[----:B------:R-:W-:Y:S02]  /*b7a0*/  LEA R98, P2, R132, R64, 0x1 ;  /* 0x0000004084627211 */ /* 0x000fe400078408ff */
[----:B------:R-:W-:-:S02]  /*b7b0*/  LEA R176, R55, R174, 0x1 ;  /* 0x000000ae37b07211 */ /* 0x000fc400078e08ff */
[-C--:B------:R-:W-:Y:S02]  /*b7c0*/  LEA.HI.X.SX32 R89, R122, R65.reuse, 0x1, P3 ;  /* 0x000000417a597211 */ /* 0x080fe400018f0eff */
[-C--:B------:R-:W-:Y:S01]  /*b7d0*/  LEA.HI.X.SX32 R99, R132, R65.reuse, 0x1, P2 ;  /* 0x0000004184637211 */ /* 0x080fe200010f0eff */
[----:B------:R-:W-:Y:S01]  /*b7e0*/  IMAD R132, R55, 0x2, R176 ;  /* 0x0000000237847824 */ /* 0x000fe200078e02b0 */
[-C--:B------:R-:W-:Y:S02]  /*b7f0*/  LEA R94, P3, R128, R64.reuse, 0x1 ;  /* 0x00000040805e7211 */ /* 0x080fe400078608ff */
[-C--:B------:R-:W-:Y:S02]  /*b800*/  LEA R104, P2, R112, R64.reuse, 0x1 ;  /* 0x0000004070687211 */ /* 0x080fe400078408ff */
[----:B------:R-:W-:Y:S02]  /*b810*/  LEA.HI.X.SX32 R95, R128, R65, 0x1, P3 ;  /* 0x00000041805f7211 */ /* 0x000fe400018f0eff */
[----:B------:R-:W-:-:S02]  /*b820*/  LEA R100, P3, R134, R64, 0x1 ;  /* 0x0000004086647211 */ /* 0x000fc400078608ff */
[C---:B------:R-:W-:Y:S02]  /*b830*/  LEA R178, R55.reuse, R132, 0x1 ;  /* 0x0000008437b27211 */ /* 0x040fe400078e08ff */
[-C--:B------:R-:W-:Y:S02]  /*b840*/  LEA.HI.X.SX32 R101, R134, R65.reuse, 0x1, P3 ;  /* 0x0000004186657211 */ /* 0x080fe400018f0eff */
[-C--:B------:R-:W-:Y:S01]  /*b850*/  LEA R106, P3, R138, R64.reuse, 0x1 ;  /* 0x000000408a6a7211 */ /* 0x080fe200078608ff */
[----:B------:R-:W-:Y:S01]  /*b860*/  IMAD R180, R55, 0x2, R178 ;  /* 0x0000000237b47824 */ /* 0x000fe200078e02b2 */
[-C--:B------:R-:W-:Y:S02]  /*b870*/  LEA.HI.X.SX32 R105, R112, R65.reuse, 0x1, P2 ;  /* 0x0000004170697211 */ /* 0x080fe400010f0eff */
[----:B------:R-:W-:Y:S02]  /*b880*/  LEA.HI.X.SX32 R107, R138, R65, 0x1, P3 ;  /* 0x000000418a6b7211 */ /* 0x000fe400018f0eff */
[----:B------:R-:W-:-:S02]  /*b890*/  LEA R112, P3, R6, R64, 0x1 ;  /* 0x0000004006707211 */ /* 0x000fc400078608ff */
[C---:B------:R-:W-:Y:S02]  /*b8a0*/  LEA R182, R55.reuse, R180, 0x1 ;  /* 0x000000b437b67211 */ /* 0x040fe400078e08ff */
[-C--:B------:R-:W-:Y:S02]  /*b8b0*/  LEA.HI.X.SX32 R113, R6, R65.reuse, 0x1, P3 ;  /* 0x0000004106717211 */ /* 0x080fe400018f0eff */
[-C--:B------:R-:W-:Y:S01]  /*b8c0*/  LEA R78, P1, R108, R64.reuse, 0x1 ;  /* 0x000000406c4e7211 */ /* 0x080fe200078208ff */
[C---:B------:R-:W-:Y:S01]  /*b8d0*/  IMAD R6, R55.reuse, 0x2, R182 ;  /* 0x0000000237067824 */ /* 0x040fe200078e02b6 */
[----:B------:R-:W-:Y:S02]  /*b8e0*/  LEA R118, P3, R4, R64, 0x1 ;  /* 0x0000004004767211 */ /* 0x000fe400078608ff */
[----:B------:R-:W-:Y:S02]  /*b8f0*/  LEA.HI.X.SX32 R79, R108, R65, 0x1, P1 ;  /* 0x000000416c4f7211 */ /* 0x000fe400008f0eff */
[----:B------:R-:W-:-:S02]  /*b900*/  LEA R184, R55, R6, 0x1 ;  /* 0x0000000637b87211 */ /* 0x000fc400078e08ff */
[-C--:B------:R-:W-:Y:S02]  /*b910*/  LEA.HI.X.SX32 R119, R4, R65.reuse, 0x1, P3 ;  /* 0x0000004104777211 */ /* 0x080fe400018f0eff */
[-C--:B------:R-:W-:Y:S01]  /*b920*/  LEA R84, P1, R120, R64.reuse, 0x1 ;  /* 0x0000004078547211 */ /* 0x080fe200078208ff */
[C---:B------:R-:W-:Y:S01]  /*b930*/  IMAD R4, R55.reuse, 0x2, R184 ;  /* 0x0000000237047824 */ /* 0x040fe200078e02b8 */
[-C--:B------:R-:W-:Y:S02]  /*b940*/  LEA R110, P2, R142, R64.reuse, 0x1 ;  /* 0x000000408e6e7211 */ /* 0x080fe400078408ff */
[----:B------:R-:W-:Y:S02]  /*b950*/  LEA.HI.X.SX32 R85, R120, R65, 0x1, P1 ;  /* 0x0000004178557211 */ /* 0x000fe400008f0eff */
[----:B------:R-:W-:Y:S02]  /*b960*/  LEA R90, P1, R124, R64, 0x1 ;  /* 0x000000407c5a7211 */ /* 0x000fe400078208ff */
[----:B------:R-:W-:-:S02]  /*b970*/  LEA R186, R55, R4, 0x1 ;  /* 0x0000000437ba7211 */ /* 0x000fc400078e08ff */
[-C--:B------:R-:W-:Y:S02]  /*b980*/  LEA.HI.X.SX32 R91, R124, R65.reuse, 0x1, P1 ;  /* 0x000000417c5b7211 */ /* 0x080fe400008f0eff */
[-C--:B------:R-:W-:Y:S01]  /*b990*/  LEA R96, P1, R130, R64.reuse, 0x1 ;  /* 0x0000004082607211 */ /* 0x080fe200078208ff */
[C---:B------:R-:W-:Y:S01]  /*b9a0*/  IMAD R188, R55.reuse, 0x2, R186 ;  /* 0x0000000237bc7824 */ /* 0x040fe200078e02ba */
[-C--:B------:R-:W-:Y:S02]  /*b9b0*/  LEA.HI.X.SX32 R111, R142, R65.reuse, 0x1, P2 ;  /* 0x000000418e6f7211 */ /* 0x080fe400010f0eff */
[----:B------:R-:W-:Y:S02]  /*b9c0*/  LEA.HI.X.SX32 R97, R130, R65, 0x1, P1 ;  /* 0x0000004182617211 */ /* 0x000fe400008f0eff */
[----:B------:R-:W-:Y:S02]  /*b9d0*/  LEA R102, P1, R136, R64, 0x1 ;  /* 0x0000004088667211 */ /* 0x000fe400078208ff */
        /* <DEDUP_REMOVED lines=10> */
[----:B------:R-:W-:Y:S01]  /*ba80*/  IMAD R196, R55, 0x2, R194 ;  /* 0x0000000237c47824 */ /* 0x000fe200078e02c2 */
[-C--:B------:R-:W-:Y:S02]  /*ba90*/  LEA.HI.X.SX32 R117, R146, R65.reuse, 0x1, P2 ;  /* 0x0000004192757211 */ /* 0x080fe400010f0eff */
[----:B------:R-:W-:Y:S02]  /*baa0*/  LEA.HI.X.SX32 R121, R148, R65, 0x1, P1 ;  /* 0x0000004194797211 */ /* 0x000fe400008f0eff */
[-C--:B------:R-:W-:Y:S02]  /*bab0*/  LEA R122, P2, R150, R64.reuse, 0x1 ;  /* 0x00000040967a7211 */ /* 0x080fe400078408ff */
[----:B------:R-:W-:-:S02]  /*bac0*/  LEA R126, P1, R154, R64, 0x1 ;  /* 0x000000409a7e7211 */ /* 0x000fc400078208ff */
[C---:B------:R-:W-:Y:S02]  /*bad0*/  LEA R198, R55.reuse, R196, 0x1 ;  /* 0x000000c437c67211 */ /* 0x040fe400078e08ff */
[-C--:B------:R-:W-:Y:S02]  /*bae0*/  LEA.HI.X.SX32 R123, R150, R65.reuse, 0x1, P2 ;  /* 0x00000041967b7211 */ /* 0x080fe400010f0eff */
[-C--:B------:R-:W-:Y:S01]  /*baf0*/  LEA.HI.X.SX32 R127, R154, R65.reuse, 0x1, P1 ;  /* 0x000000419a7f7211 */ /* 0x080fe200008f0eff */
[----:B------:R-:W-:Y:S01]  /*bb00*/  IMAD R200, R55, 0x2, R198 ;  /* 0x0000000237c87824 */ /* 0x000fe200078e02c6 */
[-C--:B------:R-:W-:Y:S02]  /*bb10*/  LEA R128, P2, R156, R64.reuse, 0x1 ;  /* 0x000000409c807211 */ /* 0x080fe400078408ff */
[----:B------:R-:W-:Y:S02]  /*bb20*/  LEA R134, P1, R160, R64, 0x1 ;  /* 0x00000040a0867211 */ /* 0x000fe400078208ff */
[----:B------:R-:W-:-:S02]  /*bb30*/  LEA.HI.X.SX32 R129, R156, R65, 0x1, P2 ;  /* 0x000000419c817211 */ /* 0x000fc400010f0eff */
[-C--:B------:R-:W-:Y:S02]  /*bb40*/  LEA.HI.X.SX32 R135, R160, R65.reuse, 0x1, P1 ;  /* 0x00000041a0877211 */ /* 0x080fe400008f0eff */
        /* <DEDUP_REMOVED lines=8> */
[-C--:B------:R-:W-:Y:S02]  /*bbd0*/  LEA R146, P1, R172, R64.reuse, 0x1 ;  /* 0x00000040ac927211 */ /* 0x080fe400078208ff */
[-C--:B------:R-:W-:Y:S02]  /*bbe0*/  LEA.HI.X.SX32 R125, R152, R65.reuse, 0x1, P3 ;  /* 0x00000041987d7211 */ /* 0x080fe400018f0eff */
[-C--:B------:R-:W-:Y:S02]  /*bbf0*/  LEA.HI.X.SX32 R143, R168, R65.reuse, 0x1, P2 ;  /* 0x00000041a88f7211 */ /* 0x080fe400010f0eff */
[----:B------:R-:W-:Y:S02]  /*bc00*/  LEA.HI.X.SX32 R147, R172, R65, 0x1, P1 ;  /* 0x00000041ac937211 */ /* 0x000fe400008f0eff */
[----:B------:R-:W-:-:S02]  /*bc10*/  LEA R148, P2, R174, R64, 0x1 ;  /* 0x00000040ae947211 */ /* 0x000fc400078408ff */
[----:B------:R-:W-:Y:S02]  /*bc20*/  LEA R152, P1, R132, R64, 0x1 ;  /* 0x0000004084987211 */ /* 0x000fe400078208ff */
[C---:B------:R-:W-:Y:S02]  /*bc30*/  LEA R206, R55.reuse, R204, 0x1 ;  /* 0x000000cc37ce7211 */ /* 0x040fe400078e08ff */
[-C--:B------:R-:W-:Y:S02]  /*bc40*/  LEA.HI.X.SX32 R149, R174, R65.reuse, 0x1, P2 ;  /* 0x00000041ae957211 */ /* 0x080fe400010f0eff */
[----:B------:R-:W-:Y:S01]  /*bc50*/  LEA.HI.X.SX32 R153, R132, R65, 0x1, P1 ;  /* 0x0000004184997211 */ /* 0x000fe200008f0eff */
[----:B------:R-:W-:Y:S01]  /*bc60*/  IMAD R132, R55, 0x2, R206 ;  /* 0x0000000237847824 */ /* 0x000fe200078e02ce */
[-C--:B------:R-:W-:Y:S02]  /*bc70*/  LEA R154, P2, R178, R64.reuse, 0x1 ;  /* 0x00000040b29a7211 */ /* 0x080fe400078408ff */
[----:B------:R-:W-:-:S02]  /*bc80*/  LEA R130, P3, R158, R64, 0x1 ;  /* 0x000000409e827211 */ /* 0x000fc400078608ff */
[-C--:B------:R-:W-:Y:S02]  /*bc90*/  LEA.HI.X.SX32 R155, R178, R65.reuse, 0x1, P2 ;  /* 0x00000041b29b7211 */ /* 0x080fe400010f0eff */
        /* <DEDUP_REMOVED lines=29> */
[----:B------:R-:W-:Y:S01]  /*be70*/  IMAD R218, R55, 0x2, R216 ;  /* 0x0000000237da7824 */ /* 0x000fe200078e02d8 */
[-C--:B------:R-:W-:Y:S02]  /*be80*/  LEA R170, P1, R190, R64.reuse, 0x1 ;  /* 0x00000040beaa7211 */ /* 0x080fe400078208ff */
[----:B------:R-:W-:Y:S02]  /*be90*/  LEA.HI.X.SX32 R175, R194, R65, 0x1, P3 ;  /* 0x00000041c2af7211 */ /* 0x000fe400018f0eff */
[----:B------:R-:W-:-:S02]  /*bea0*/  LEA R172, P2, R192, R64, 0x1 ;  /* 0x00000040c0ac7211 */ /* 0x000fc400078408ff */
[----:B------:R-:W-:Y:S02]  /*beb0*/  LEA R180, P3, R200, R64, 0x1 ;  /* 0x00000040c8b47211 */ /* 0x000fe400078608ff */
[C---:B------:R-:W-:Y:S02]  /*bec0*/  LEA R220, R55.reuse, R218, 0x1 ;  /* 0x000000da37dc7211 */ /* 0x040fe400078e08ff */
[-C--:B------:R-:W-:Y:S02]  /*bed0*/  LEA.HI.X.SX32 R171, R190, R65.reuse, 0x1, P1 ;  /* 0x00000041beab7211 */ /* 0x080fe400008f0eff */
[-C--:B------:R-:W-:Y:S01]  /*bee0*/  LEA.HI.X.SX32 R173, R192, R65.reuse, 0x1, P2 ;  /* 0x00000041c0ad7211 */ /* 0x080fe200010f0eff */
[----:B------:R-:W-:Y:S01]  /*bef0*/  IMAD R222, R55, 0x2, R220 ;  /* 0x0000000237de7824 */ /* 0x000fe200078e02dc */
[----:B------:R-:W-:Y:S02]  /*bf00*/  LEA.HI.X.SX32 R181, R200, R65, 0x1, P3 ;  /* 0x00000041c8b57211 */ /* 0x000fe400018f0eff */
[----:B------:R-:W-:-:S02]  /*bf10*/  LEA R176, P1, R196, R64, 0x1 ;  /* 0x00000040c4b07211 */ /* 0x000fc400078208ff */
[-C--:B------:R-:W-:Y:S02]  /*bf20*/  LEA R178, P2, R198, R64.reuse, 0x1 ;  /* 0x00000040c6b27211 */ /* 0x080fe400078408ff */
[-C--:B------:R-:W-:Y:S02]  /*bf30*/  LEA R186, P3, R206, R64.reuse, 0x1 ;  /* 0x00000040ceba7211 */ /* 0x080fe400078608ff */
[-C--:B------:R-:W-:Y:S02]  /*bf40*/  LEA.HI.X.SX32 R177, R196, R65.reuse, 0x1, P1 ;  /* 0x00000041c4b17211 */ /* 0x080fe400008f0eff */
[-C--:B------:R-:W-:Y:S02]  /*bf50*/  LEA.HI.X.SX32 R179, R198, R65.reuse, 0x1, P2 ;  /* 0x00000041c6b37211 */ /* 0x080fe400010f0eff */
[----:B------:R-:W-:Y:S02]  /*bf60*/  LEA.HI.X.SX32 R187, R206, R65, 0x1, P3 ;  /* 0x00000041cebb7211 */ /* 0x000fe400018f0eff */
[----:B------:R-:W-:-:S02]  /*bf70*/  LEA R182, P1, R202, R64, 0x1 ;  /* 0x00000040cab67211 */ /* 0x000fc400078208ff */
[-C--:B------:R-:W-:Y:S02]  /*bf80*/  LEA R184, P2, R204, R64.reuse, 0x1 ;  /* 0x00000040ccb87211 */ /* 0x080fe400078408ff */
[----:B------:R-:W-:Y:S02]  /*bf90*/  LEA R192, P3, R6, R64, 0x1 ;  /* 0x0000004006c07211 */ /* 0x000fe400078608ff */
[C---:B------:R-:W-:Y:S02]  /*bfa0*/  LEA R224, R55.reuse, R222, 0x1 ;  /* 0x000000de37e07211 */ /* 0x040fe400078e08ff */
[-C--:B------:R-:W-:Y:S02]  /*bfb0*/  LEA.HI.X.SX32 R183, R202, R65.reuse, 0x1, P1 ;  /* 0x00000041cab77211 */ /* 0x080fe400008f0eff */
[-C--:B------:R-:W-:Y:S02]  /*bfc0*/  LEA.HI.X.SX32 R185, R204, R65.reuse, 0x1, P2 ;  /* 0x00000041ccb97211 */ /* 0x080fe400010f0eff */
[----:B------:R-:W-:Y:S01]  /*bfd0*/  LEA.HI.X.SX32 R193, R6, R65, 0x1, P3 ;  /* 0x0000004106c17211 */ /* 0x000fe200018f0eff */
[----:B------:R-:W-:Y:S01]  /*bfe0*/  IMAD R6, R55, 0x2, R224 ;  /* 0x0000000237067824 */ /* 0x000fe200078e02e0 */
[----:B------:R-:W-:-:S02]  /*bff0*/  LEA R188, P1, R132, R64, 0x1 ;  /* 0x0000004084bc7211 */ /* 0x000fc400078208ff */
[-C--:B------:R-:W-:Y:S02]  /*c000*/  LEA R190, P2, R208, R64.reuse, 0x1 ;  /* 0x00000040d0be7211 */ /* 0x080fe400078408ff */
[-C--:B------:R-:W-:Y:S02]  /*c010*/  LEA.HI.X.SX32 R189, R132, R65.reuse, 0x1, P1 ;  /* 0x0000004184bd7211 */ /* 0x080fe400008f0eff */
[-C--:B------:R-:W-:Y:S02]  /*c020*/  LEA.HI.X.SX32 R191, R208, R65.reuse, 0x1, P2 ;  /* 0x00000041d0bf7211 */ /* 0x080fe400010f0eff */
[C---:B------:R-:W-:Y:S02]  /*c030*/  LEA R196, P2, R4.reuse, R64, 0x1 ;  /* 0x0000004004c47211 */ /* 0x040fe400078408ff */
[----:B------:R-:W-:Y:S02]  /*c040*/  LEA R132, R55, R6, 0x1 ;  /* 0x0000000637847211 */ /* 0x000fe400078e08ff */
[----:B------:R-:W-:-:S02]  /*c050*/  LEA.HI.X.SX32 R197, R4, R65, 0x1, P2 ;  /* 0x0000004104c57211 */ /* 0x000fc400010f0eff */
[-C--:B------:R-:W-:Y:S01]  /*c060*/  LEA R194, P1, R210, R64.reuse, 0x1 ;  /* 0x00000040d2c27211 */ /* 0x080fe200078208ff */
[C---:B------:R-:W-:Y:S01]  /*c070*/  IMAD R4, R55.reuse, 0x2, R132 ;  /* 0x0000000237047824 */ /* 0x040fe200078e0284 */
[----:B------:R-:W-:Y:S02]  /*c080*/  LEA R198, P3, R212, R64, 0x1 ;  /* 0x00000040d4c67211 */ /* 0x000fe400078608ff */
[-C--:B------:R-:W-:Y:S02]  /*c090*/  LEA.HI.X.SX32 R195, R210, R65.reuse, 0x1, P1 ;  /* 0x00000041d2c37211 */ /* 0x080fe400008f0eff */
[C---:B------:R-:W-:Y:S02]  /*c0a0*/  LEA R226, R55.reuse, R4, 0x1 ;  /* 0x0000000437e27211 */ /* 0x040fe400078e08ff */
[----:B------:R-:W-:Y:S02]  /*c0b0*/  LEA.HI.X.SX32 R199, R212, R65, 0x1, P3 ;  /* 0x00000041d4c77211 */ /* 0x000fe400018f0eff */
[-C--:B------:R-:W-:Y:S01]  /*c0c0*/  LEA R200, P1, R214, R64.reuse, 0x1 ;  /* 0x00000040d6c87211 */ /* 0x080fe200078208ff */
[----:B------:R-:W-:Y:S01]  /*c0d0*/  IMAD R228, R55, 0x2, R226 ;  /* 0x0000000237e47824 */ /* 0x000fe200078e02e2 */
[----:B------:R-:W-:-:S02]  /*c0e0*/  LEA R204, P3, R218, R64, 0x1 ;  /* 0x00000040dacc7211 */ /* 0x000fc400078608ff */
[-C--:B------:R-:W-:Y:S02]  /*c0f0*/  LEA.HI.X.SX32 R201, R214, R65.reuse, 0x1, P1 ;  /* 0x00000041d6c97211 */ /* 0x080fe400008f0eff */
[C---:B------:R-:W-:Y:S02]  /*c100*/  LEA R230, R55.reuse, R228, 0x1 ;  /* 0x000000e437e67211 */ /* 0x040fe400078e08ff */
[-C--:B------:R-:W-:Y:S02]  /*c110*/  LEA R202, P2, R216, R64.reuse, 0x1 ;  /* 0x00000040d8ca7211 */ /* 0x080fe400078408ff */
[----:B------:R-:W-:Y:S01]  /*c120*/  LEA.HI.X.SX32 R205, R218, R65, 0x1, P3 ;  /* 0x00000041dacd7211 */ /* 0x000fe200018f0eff */
[----:B------:R-:W-:Y:S01]  /*c130*/  IMAD R232, R55, 0x2, R230 ;  /* 0x0000000237e87824 */ /* 0x000fe200078e02e6 */
[-C--:B------:R-:W-:Y:S02]  /*c140*/  LEA R206, P1, R220, R64.reuse, 0x1 ;  /* 0x00000040dcce7211 */ /* 0x080fe400078208ff */
[----:B------:R-:W-:-:S02]  /*c150*/  LEA R210, P3, R224, R64, 0x1 ;  /* 0x00000040e0d27211 */ /* 0x000fc400078608ff */
[-C--:B------:R-:W-:Y:S02]  /*c160*/  LEA.HI.X.SX32 R203, R216, R65.reuse, 0x1, P2 ;  /* 0x00000041d8cb7211 */ /* 0x080fe400010f0eff */
[-C--:B------:R-:W-:Y:S02]  /*c170*/  LEA.HI.X.SX32 R207, R220, R65.reuse, 0x1, P1 ;  /* 0x00000041dccf7211 */ /* 0x080fe400008f0eff */
[-C--:B------:R-:W-:Y:S02]  /*c180*/  LEA R208, P2, R222, R64.reuse, 0x1 ;  /* 0x00000040ded07211 */ /* 0x080fe400078408ff */
[----:B------:R-:W-:Y:S02]  /*c190*/  LEA.HI.X.SX32 R211, R224, R65, 0x1, P3 ;  /* 0x00000041e0d37211 */ /* 0x000fe400018f0eff */
[-C--:B------:R-:W-:Y:S02]  /*c1a0*/  LEA R212, P1, R6, R64.reuse, 0x1 ;  /* 0x0000004006d47211 */ /* 0x080fe400078208ff */
[----:B------:R-:W-:-:S02]  /*c1b0*/  LEA R216, P3, R4, R64, 0x1 ;  /* 0x0000004004d87211 */ /* 0x000fc400078608ff */
[C---:B------:R-:W-:Y:S02]  /*c1c0*/  LEA R234, R55.reuse, R232, 0x1 ;  /* 0x000000e837ea7211 */ /* 0x040fe400078e08ff */
[-C--:B------:R-:W-:Y:S02]  /*c1d0*/  LEA.HI.X.SX32 R209, R222, R65.reuse, 0x1, P2 ;  /* 0x00000041ded17211 */ /* 0x080fe400010f0eff */
[-C--:B------:R-:W-:Y:S02]  /*c1e0*/  LEA.HI.X.SX32 R213, R6, R65.reuse, 0x1, P1 ;  /* 0x0000004106d57211 */ /* 0x080fe400008f0eff */
[-C--:B------:R-:W-:Y:S02]  /*c1f0*/  LEA R214, P2, R132, R64.reuse, 0x1 ;  /* 0x0000004084d67211 */ /* 0x080fe400078408ff */
[----:B------:R-:W-:Y:S01]  /*c200*/  LEA.HI.X.SX32 R217, R4, R65, 0x1, P3 ;  /* 0x0000004104d97211 */ /* 0x000fe200018f0eff */
[----:B------:R-:W-:Y:S01]  /*c210*/  IMAD R4, R55, 0x2, R234 ;  /* 0x0000000237047824 */ /* 0x000fe200078e02ea */
[----:B------:R-:W-:-:S02]  /*c220*/  LEA R218, P1, R226, R64, 0x1 ;  /* 0x00000040e2da7211 */ /* 0x000fc400078208ff */
[-C--:B------:R-:W-:Y:S02]  /*c230*/  LEA.HI.X.SX32 R215, R132, R65.reuse, 0x1, P2 ;  /* 0x0000004184d77211 */ /* 0x080fe400010f0eff */
[----:B------:R-:W-:Y:S02]  /*c240*/  LEA.HI.X.SX32 R219, R226, R65, 0x1, P1 ;  /* 0x00000041e2db7211 */ /* 0x000fe400008f0eff */
[-C--:B------:R-:W-:Y:S02]  /*c250*/  LEA R220, P2, R228, R64.reuse, 0x1 ;  /* 0x00000040e4dc7211 */ /* 0x080fe400078408ff */
[-C--:B------:R-:W-:Y:S02]  /*c260*/  LEA R222, P3, R230, R64.reuse, 0x1 ;  /* 0x00000040e6de7211 */ /* 0x080fe400078608ff */
[----:B------:R-:W-:Y:S02]  /*c270*/  LEA R224, P1, R232, R64, 0x1 ;  /* 0x00000040e8e07211 */ /* 0x000fe400078208ff */
[----:B------:R-:W-:-:S02]  /*c280*/  LEA R6, R55, R4, 0x1 ;  /* 0x0000000437067211 */ /* 0x000fc400078e08ff */
[-C--:B------:R-:W-:Y:S02]  /*c290*/  LEA.HI.X.SX32 R221, R228, R65.reuse, 0x1, P2 ;  /* 0x00000041e4dd7211 */ /* 0x080fe400010f0eff */
[-C--:B------:R-:W-:Y:S01]  /*c2a0*/  LEA.HI.X.SX32 R223, R230, R65.reuse, 0x1, P3 ;  /* 0x00000041e6df7211 */ /* 0x080fe200018f0eff */
[----:B------:R-:W-:Y:S01]  /*c2b0*/  IMAD R132, R55, 0x2, R6 ;  /* 0x0000000237847824 */ /* 0x000fe200078e0206 */
[-C--:B------:R-:W-:Y:S02]  /*c2c0*/  LEA.HI.X.SX32 R225, R232, R65.reuse, 0x1, P1 ;  /* 0x00000041e8e17211 */ /* 0x080fe400008f0eff */
[-C--:B------:R-:W-:Y:S02]  /*c2d0*/  LEA R228, P3, R4, R64.reuse, 0x1 ;  /* 0x0000004004e47211 */ /* 0x080fe400078608ff */
[----:B------:R-:W-:Y:S02]  /*c2e0*/  LEA R230, P1, R6, R64, 0x1 ;  /* 0x0000004006e67211 */ /* 0x000fe400078208ff */
[----:B------:R-:W-:-:S02]  /*c2f0*/  LEA.HI.X.SX32 R229, R4, R65, 0x1, P3 ;  /* 0x0000004104e57211 */ /* 0x000fc400018f0eff */
[-C--:B------:R-:W-:Y:S02]  /*c300*/  LEA.HI.X.SX32 R231, R6, R65.reuse, 0x1, P1 ;  /* 0x0000004106e77211 */ /* 0x080fe400008f0eff */
[----:B------:R-:W2:Y:S01]  /*c310*/  LDS.128 R4, [R54] ;  /* 0x0000000036047984 */ /* 0x000ea20000000c00 */
[----:B------:R-:W-:Y:S02]  /*c320*/  LEA R236, R55, R132, 0x1 ;  /* 0x0000008437ec7211 */ /* 0x000fe400078e08ff */
[CC--:B------:R-:W-:Y:S02]  /*c330*/  LEA R226, P2, R234.reuse, R64.reuse, 0x1 ;  /* 0x00000040eae27211 */ /* 0x0c0fe400078408ff */
[----:B0-----:R-:W-:Y:S01]  /*c340*/  PRMT R17, R43, 0x7632, R17 ;  /* 0x000076322b117816 */ /* 0x001fe20000000011 */
[----:B------:R-:W-:Y:S01]  /*c350*/  IMAD R55, R55, 0x2, R236 ;  /* 0x0000000237377824 */ /* 0x000fe200078e02ec */
[----:B------:R-:W-:Y:S02]  /*c360*/  LEA.HI.X.SX32 R227, R234, R65, 0x1, P2 ;  /* 0x00000041eae37211 */ /* 0x000fe400010f0eff */
[----:B------:R-:W-:-:S02]  /*c370*/  LEA R232, P2, R132, R64, 0x1 ;  /* 0x0000004084e87211 */ /* 0x000fc400078408ff */
[-C--:B------:R-:W-:Y:S02]  /*c380*/  LEA R234, P3, R236, R64.reuse, 0x1 ;  /* 0x00000040ecea7211 */ /* 0x080fe400078608ff */
[C---:B------:R-:W-:Y:S02]  /*c390*/  LEA R64, P4, R55.reuse, R64, 0x1 ;  /* 0x0000004037407211 */ /* 0x040fe400078808ff */
[-C--:B------:R-:W-:Y:S02]  /*c3a0*/  LEA.HI.X.SX32 R233, R132, R65.reuse, 0x1, P2 ;  /* 0x0000004184e97211 */ /* 0x080fe400010f0eff */
[-C--:B------:R-:W-:Y:S02]  /*c3b0*/  LEA.HI.X.SX32 R235, R236, R65.reuse, 0x1, P3 ;  /* 0x00000041eceb7211 */ /* 0x080fe400018f0eff */
[----:B------:R-:W-:Y:S02]  /*c3c0*/  LEA.HI.X.SX32 R65, R55, R65, 0x1, P4 ;  /* 0x0000004137417211 */ /* 0x000fe400020f0eff */
[----:B------:R-:W-:-:S02]  /*c3d0*/  PRMT R55, R42, 0x7632, R55 ;  /* 0x000076322a377816 */ /* 0x000fc40000000037 */
[----:B-1----:R-:W-:Y:S02]  /*c3e0*/  PRMT R19, R48, 0x7632, R19 ;  /* 0x0000763230137816 */ /* 0x002fe40000000013 */
[----:B------:R-:W-:Y:S01]  /*c3f0*/  PRMT R3, R50, 0x7632, R3 ;  /* 0x0000763232037816 */ /* 0x000fe20000000003 */
[----:B------:R0:W-:Y:S04]  /*c400*/  STG.E.U16 desc[UR4][R26.64], R55 ;  /* 0x000000371a007986 */ /* 0x0001e8000c101504 */
[----:B------:R1:W-:Y:S04]  /*c410*/  STG.E.U16 desc[UR4][R36.64], R43 ;  /* 0x0000002b24007986 */ /* 0x0003e8000c101504 */
[----:B------:R3:W-:Y:S04]  /*c420*/  STG.E.U16 desc[UR4][R24.64], R17 ;  /* 0x0000001118007986 */ /* 0x0007e8000c101504 */
[----:B------:R4:W-:Y:S01]  /*c430*/  STG.E.U16 desc[UR4][R38.64], R48 ;  /* 0x0000003026007986 */ /* 0x0009e2000c101504 */
[----:B0-----:R-:W-:-:S02]  /*c440*/  PRMT R55, R8, 0x7632, R55 ;  /* 0x0000763208377816 */ /* 0x001fc40000000037 */
[----:B--2---:R-:W-:Y:S01]  /*c450*/  PRMT R16, R4, 0x7632, R16 ;  /* 0x0000763204107816 */ /* 0x004fe20000000010 */
[----:B------:R0:W-:Y:S01]  /*c460*/  STG.E.U16 desc[UR4][R40.64], R19 ;  /* 0x0000001328007986 */ /* 0x0001e2000c101504 */
[----:B-1----:R-:W-:Y:S02]  /*c470*/  PRMT R37, R51, 0x7632, R37 ;  /* 0x0000763233257816 */ /* 0x002fe40000000025 */
[----:B------:R-:W-:Y:S01]  /*c480*/  PRMT R43, R62, 0x7632, R43 ;  /* 0x000076323e2b7816 */ /* 0x000fe2000000002b */
[----:B------:R1:W-:Y:S01]  /*c490*/  STG.E.U16 desc[UR4][R52.64], R49 ;  /* 0x0000003134007986 */ /* 0x0003e2000c101504 */
[----:B---3--:R-:W-:Y:S02]  /*c4a0*/  PRMT R25, R49, 0x7632, R25 ;  /* 0x0000763231197816 */ /* 0x008fe40000000019 */
[----:B----4-:R-:W-:-:S03]  /*c4b0*/  PRMT R39, R60, 0x7632, R39 ;  /* 0x000076323c277816 */ /* 0x010fc60000000027 */
[----:B------:R-:W-:Y:S01]  /*c4c0*/  STG.E.U16 desc[UR4][R66.64], R25 ;  /* 0x0000001942007986 */ /* 0x000fe2000c101504 */
[----:B0-----:R-:W-:-:S03]  /*c4d0*/  PRMT R41, R61, 0x7632, R41 ;  /* 0x000076323d297816 */ /* 0x001fc60000000029 */
[----:B------:R0:W-:Y:S01]  /*c4e0*/  STG.E.U16 desc[UR4][R68.64], R50 ;  /* 0x0000003244007986 */ /* 0x0001e2000c101504 */
[----:B-1----:R-:W-:-:S03]  /*c4f0*/  PRMT R49, R5, 0x7632, R49 ;  /* 0x0000763205317816 */ /* 0x002fc60000000031 */
[----:B------:R1:W-:Y:S01]  /*c500*/  STG.E.U16 desc[UR4][R70.64], R3 ;  /* 0x0000000346007986 */ /* 0x0003e2000c101504 */
[----:B------:R-:W-:-:S03]  /*c510*/  PRMT R53, R7, 0x7632, R53 ;  /* 0x0000763207357816 */ /* 0x000fc60000000035 */
[----:B------:R2:W-:Y:S04]  /*c520*/  STG.E.U16 desc[UR4][R72.64], R51 ;  /* 0x0000003348007986 */ /* 0x0005e8000c101504 */
[----:B------:R3:W-:Y:S01]  /*c530*/  STG.E.U16 desc[UR4][R74.64], R37 ;  /* 0x000000254a007986 */ /* 0x0007e2000c101504 */
[----:B0-----:R-:W-:-:S03]  /*c540*/  PRMT R68, R14, 0x7632, R68 ;  /* 0x000076320e447816 */ /* 0x001fc60000000044 */
[----:B------:R0:W-:Y:S01]  /*c550*/  STG.E.U16 desc[UR4][R76.64], R60 ;  /* 0x0000003c4c007986 */ /* 0x0001e2000c101504 */
[----:B-1----:R-:W-:Y:S02]  /*c560*/  PRMT R3, R63, 0x7632, R3 ;  /* 0x000076323f037816 */ /* 0x002fe40000000003 */
[----:B------:R-:W-:Y:S01]  /*c570*/  PRMT R70, R15, 0x7632, R70 ;  /* 0x000076320f467816 */ /* 0x000fe20000000046 */
[----:B------:R1:W-:Y:S01]  /*c580*/  STG.E.U16 desc[UR4][R78.64], R39 ;  /* 0x000000274e007986 */ /* 0x0003e2000c101504 */
[----:B--2---:R-:W-:Y:S02]  /*c590*/  PRMT R51, R6, 0x7632, R51 ;  /* 0x0000763206337816 */ /* 0x004fe40000000033 */
[----:B------:R-:W-:Y:S01]  /*c5a0*/  PRMT R72, R20, 0x7632, R72 ;  /* 0x0000763214487816 */ /* 0x000fe20000000048 */
[----:B------:R2:W-:Y:S01]  /*c5b0*/  STG.E.U16 desc[UR4][R80.64], R61 ;  /* 0x0000003d50007986 */ /* 0x0005e2000c101504 */
[----:B---3--:R-:W-:-:S03]  /*c5c0*/  PRMT R74, R21, 0x7632, R74 ;  /* 0x00007632154a7816 */ /* 0x008fc6000000004a */
[----:B------:R3:W-:Y:S01]  /*c5d0*/  STG.E.U16 desc[UR4][R82.64], R41 ;  /* 0x0000002952007986 */ /* 0x0007e2000c101504 */
[----:B0-----:R-:W-:-:S03]  /*c5e0*/  PRMT R76, R22, 0x7632, R76 ;  /* 0x00007632164c7816 */ /* 0x001fc6000000004c */
[----:B------:R0:W-:Y:S01]  /*c5f0*/  STG.E.U16 desc[UR4][R84.64], R62 ;  /* 0x0000003e54007986 */ /* 0x0001e2000c101504 */
[----:B-1----:R-:W-:-:S03]  /*c600*/  PRMT R78, R23, 0x7632, R78 ;  /* 0x00007632174e7816 */ /* 0x002fc6000000004e */
        /* <DEDUP_REMOVED lines=13> */
[----:B---3--:R-:W-:Y:S02]  /*c6e0*/  PRMT R3, R9, 0x7632, R3 ;  /* 0x0000763209037816 */ /* 0x008fe40000000003 */
[----:B------:R-:W-:Y:S01]  /*c6f0*/  PRMT R90, R29, 0x7632, R90 ;  /* 0x000076321d5a7816 */ /* 0x000fe2000000005a */
[----:B------:R3:W-:Y:S01]  /*c700*/  STG.E.U16 desc[UR4][R98.64], R49 ;  /* 0x0000003162007986 */ /* 0x0007e2000c101504 */
[----:B0-----:R-:W-:Y:S02]  /*c710*/  PRMT R4, R10, 0x7632, R4 ;  /* 0x000076320a047816 */ /* 0x001fe40000000004 */
[----:B------:R-:W-:Y:S01]  /*c720*/  PRMT R92, R30, 0x7632, R92 ;  /* 0x000076321e5c7816 */ /* 0x000fe2000000005c */
        /* <DEDUP_REMOVED lines=12> */
[----:B--2---:R-:W-:Y:S01]  /*c7f0*/  PRMT R104, R56, 0x7632, R104 ;  /* 0x0000763238687816 */ /* 0x004fe20000000068 */
[----:B------:R-:W2:Y:S02]  /*c800*/  LDC.64 R6, c[0x0][0x3a0] ;  /* 0x0000e800ff067b82 */ /* 0x000ea40000000a00 */
[----:B------:R-:W-:Y:S01]  /*c810*/  STG.E.U16 desc[UR4][R112.64], R9 ;  /* 0x0000000970007986 */ /* 0x000fe2000c101504 */
[----:B---3--:R-:W-:-:S03]  /*c820*/  PRMT R106, R57, 0x7632, R106 ;  /* 0x00007632396a7816 */ /* 0x008fc6000000006a */
[----:B------:R3:W-:Y:S01]  /*c830*/  STG.E.U16 desc[UR4][R114.64], R3 ;  /* 0x0000000372007986 */ /* 0x0007e2000c101504 */
[----:B0-----:R-:W-:-:S03]  /*c840*/  PRMT R108, R58, 0x7632, R108 ;  /* 0x000076323a6c7816 */ /* 0x001fc6000000006c */
[----:B------:R-:W-:Y:S01]  /*c850*/  STG.E.U16 desc[UR4][R116.64], R10 ;  /* 0x0000000a74007986 */ /* 0x000fe2000c101504 */
[----:B-1----:R-:W-:-:S03]  /*c860*/  PRMT R110, R59, 0x7632, R110 ;  /* 0x000076323b6e7816 */ /* 0x002fc6000000006e */
[----:B------:R0:W-:Y:S04]  /*c870*/  STG.E.U16 desc[UR4][R118.64], R4 ;  /* 0x0000000476007986 */ /* 0x0001e8000c101504 */
[----:B------:R-:W-:Y:S01]  /*c880*/  STG.E.U16 desc[UR4][R120.64], R11 ;  /* 0x0000000b78007986 */ /* 0x000fe2000c101504 */
[C---:B---3--:R-:W-:Y:S02]  /*c890*/  IMAD.SHL.U32 R3, R252.reuse, 0x4, RZ ;  /* 0x00000004fc037824 */ /* 0x048fe400078e00ff */
[----:B------:R-:W-:Y:S01]  /*c8a0*/  IMAD.HI R252, R252, 0x4, RZ ;  /* 0x00000004fcfc7827 */ /* 0x000fe200078e02ff */
[----:B------:R-:W-:Y:S04]  /*c8b0*/  STG.E.U16 desc[UR4][R122.64], R61 ;  /* 0x0000003d7a007986 */ /* 0x000fe8000c101504 */
[----:B------:R-:W-:Y:S01]  /*c8c0*/  STG.E.U16 desc[UR4][R124.64], R12 ;  /* 0x0000000c7c007986 */ /* 0x000fe2000c101504 */
[----:B0-----:R-:W-:-:S02]  /*c8d0*/  LOP3.LUT R4, R2, 0xf0, RZ, 0xc0, !PT ;  /* 0x000000f002047812 */ /* 0x001fc400078ec0ff */
[----:B------:R-:W-:Y:S01]  /*c8e0*/  LOP3.LUT R2, R237, 0x7f, RZ, 0xc0, !PT ;  /* 0x0000007fed027812 */ /* 0x000fe200078ec0ff */
[----:B------:R-:W-:Y:S03]  /*c8f0*/  STG.E.U16 desc[UR4][R126.64], R63 ;  /* 0x0000003f7e007986 */ /* 0x000fe6000c101504 */
[----:B------:R-:W-:Y:S01]  /*c900*/  ISETP.GE.U32.AND P1, PT, R2, 0x40, PT ;  /* 0x000000400200780c */ /* 0x000fe20003f26070 */
[----:B------:R-:W-:Y:S01]  /*c910*/  STG.E.U16 desc[UR4][R128.64], R13 ;  /* 0x0000000d80007986 */ /* 0x000fe2000c101504 */
[----:B--2---:R-:W-:-:S03]  /*c920*/  IADD3 R2, P2, P3, R3, UR8, R6 ;  /* 0x0000000803027c10 */ /* 0x004fc6000fb5e006 */
[----:B------:R-:W-:Y:S01]  /*c930*/  STG.E.U16 desc[UR4][R130.64], R5 ;  /* 0x0000000582007986 */ /* 0x000fe2000c101504 */
[----:B------:R-:W-:-:S03]  /*c940*/  IADD3.X R3, PT, PT, R252, UR7, R7, P2, P3 ;  /* 0x00000007fc037c10 */ /* 0x000fc600097e6407 */
[----:B------:R-:W-:Y:S04]  /*c950*/  STG.E.U16 desc[UR4][R134.64], R14 ;  /* 0x0000000e86007986 */ /* 0x000fe8000c101504 */
[----:B------:R-:W0:Y:S04]  /*c960*/  LDS.128 R52, [R54+0x800] ;  /* 0x0008000036347984 */ /* 0x000e280000000c00 */
[----:B------:R-:W-:Y:S04]  /*c970*/  STG.E.U16 desc[UR4][R136.64], R68 ;  /* 0x0000004488007986 */ /* 0x000fe8000c101504 */
        /* <DEDUP_REMOVED lines=8> */
[----:B------:R-:W-:Y:S01]  /*ca00*/  STG.E.U16 desc[UR4][R154.64], R23 ;  /* 0x000000179a007986 */ /* 0x000fe2000c101504 */
[----:B0-----:R-:W-:-:S02]  /*ca10*/  PRMT R112, R52, 0x7632, R112 ;  /* 0x0000763234707816 */ /* 0x001fc40000000070 */
[----:B------:R-:W-:Y:S01]  /*ca20*/  PRMT R114, R53, 0x7632, R114 ;  /* 0x0000763235727816 */ /* 0x000fe20000000072 */
[----:B------:R-:W-:Y:S01]  /*ca30*/  STG.E.U16 desc[UR4][R156.64], R78 ;  /* 0x0000004e9c007986 */ /* 0x000fe2000c101504 */
[----:B------:R-:W-:-:S03]  /*ca40*/  PRMT R116, R54, 0x7632, R116 ;  /* 0x0000763236747816 */ /* 0x000fc60000000074 */
[----:B------:R0:W-:Y:S04]  /*ca50*/  STG.E.U16 desc[UR4][R158.64], R32 ;  /* 0x000000209e007986 */ /* 0x0001e8000c101504 */
[----:B------:R-:W-:Y:S04]  /*ca60*/  STG.E.U16 desc[UR4][R160.64], R80 ;  /* 0x00000050a0007986 */ /* 0x000fe8000c101504 */
[----:B------:R-:W-:Y:S04]  /*ca70*/  STG.E.U16 desc[UR4][R162.64], R33 ;  /* 0x00000021a2007986 */ /* 0x000fe8000c101504 */
[----:B------:R-:W-:Y:S01]  /*ca80*/  STG.E.U16 desc[UR4][R164.64], R82 ;  /* 0x00000052a4007986 */ /* 0x000fe2000c101504 */
[----:B0-----:R-:W-:-:S03]  /*ca90*/  PRMT R32, R55, 0x7632, R32 ;  /* 0x0000763237207816 */ /* 0x001fc60000000020 */
        /* <DEDUP_REMOVED lines=36> */
[----:B------:R-:W-:Y:S06]  /*cce0*/  BAR.SYNC.DEFER_BLOCKING 0x0 ;  /* 0x0000000000007b1d */ /* 0x000fec0000010000 */
[----:B------:R-:W-:Y:S02]  /*ccf0*/  STSM.16.M88 [R0], R133 ;  /* 0x0000008500007844 */ /* 0x000fe40000000000 */
[----:B------:R-:W-:Y:S06]  /*cd00*/  BAR.SYNC.DEFER_BLOCKING 0x0 ;  /* 0x0000000000007b1d */ /* 0x000fec0000010000 */
[----:B------:R-:W0:Y:S04]  /*cd10*/  LDSM.16.M88 R5, [R4+UR66] ;  /* 0x000000420405783b */ /* 0x000e280008000000 */
[----:B0-----:R0:W-:Y:S01]  /*cd20*/  @!P1 STG.E desc[UR4][R2.64], R5 ;  /* 0x0000000502009986 */ /* 0x0011e2000c101904 */
[----:B------:R-:W-:Y:S06]  /*cd30*/  BAR.SYNC.DEFER_BLOCKING 0x0 ;  /* 0x0000000000007b1d */ /* 0x000fec0000010000 */
[----:B------:R-:W-:Y:S05]  /*cd40*/  @P0 BRA `(.L_x_20) ;  /* 0x0000000000a00947 */ /* 0x000fea0003800000 */
[----:B------:R-:W1:Y:S01]  /*cd50*/  S2UR UR5, SR_CgaCtaId ;  /* 0x00000000000579c3 */ /* 0x000e620000008800 */
[----:B------:R-:W-:Y:S01]  /*cd60*/  NOP ;  /* 0x0000000000007918 */ /* 0x000fe20000000000 */
[----:B------:R-:W-:Y:S01]  /*cd70*/  UMOV UR4, 0x50 ;  /* 0x0000005000047882 */ /* 0x000fe20000000000 */
[----:B------:R-:W-:Y:S01]  /*cd80*/  MOV R0, UR67 ;  /* 0x0000004300007c02 */ /* 0x000fe20008000f00 */
[----:B0-----:R-:W-:Y:S01]  /*cd90*/  IMAD.MOV.U32 R3, RZ, RZ, 0xffff ;  /* 0x0000ffffff037424 */ /* 0x001fe200078e00ff */
[----:B------:R-:W-:Y:S02]  /*cda0*/  MOV R7, 0x1 ;  /* 0x0000000100077802 */ /* 0x000fe40000000f00 */
[----:B------:R-:W-:-:S04]  /*cdb0*/  LOP3.LUT R0, R0, 0xffff, RZ, 0xc0, !PT ;  /* 0x0000ffff00007812 */ /* 0x000fc800078ec0ff */
[----:B------:R-:W-:-:S05]  /*cdc0*/  SHF.R.U32.HI R0, RZ, 0x5, R0 ;  /* 0x00000005ff007819 */ /* 0x000fca0000011600 */
[----:B------:R-:W-:Y:S01]  /*cdd0*/  VIADD R2, R0, 0x10 ;  /* 0x0000001000027836 */ /* 0x000fe20000000000 */
[----:B------:R-:W-:Y:S01]  /*cde0*/  SHF.L.U32 R0, R3, R0, RZ ;  /* 0x0000000003007219 */ /* 0x000fe200000006ff */
[----:B-1----:R-:W-:-:S03]  /*cdf0*/  ULEA UR6, UR5, UR4, 0x18 ;  /* 0x0000000405067291 */ /* 0x002fc6000f8ec0ff */
[----:B------:R-:W-:-:S04]  /*ce00*/  SHF.L.U32 R3, R7, R2, RZ ;  /* 0x0000000207037219 */ /* 0x000fc800000006ff */
[----:B------:R-:W-:Y:S02]  /*ce10*/  LOP3.LUT R0, R3, R0, RZ, 0xfc, !PT ;  /* 0x0000000003007212 */ /* 0x000fe400078efcff */
[----:B------:R-:W0:Y:S02]  /*ce20*/  LDS R5, [UR6] ;  /* 0x00000006ff057984 */ /* 0x000e240008000800 */
[C---:B------:R-:W-:Y:S02]  /*ce30*/  LOP3.LUT R2, R0.reuse, 0xffff, RZ, 0xc0, !PT ;  /* 0x0000ffff00027812 */ /* 0x040fe400078ec0ff */
[----:B0-----:R-:W-:-:S04]  /*ce40*/  LOP3.LUT R3, R0, 0xffff, R5, 0x80, !PT ;  /* 0x0000ffff00037812 */ /* 0x001fc800078e8005 */
[----:B------:R-:W-:-:S13]  /*ce50*/  ISETP.NE.AND P0, PT, R3, R2, PT ;  /* 0x000000020300720c */ /* 0x000fda0003f05270 */
[----:B------:R-:W-:Y:S05]  /*ce60*/  @P0 BRA `(.L_x_21) ;  /* 0x0000000000500947 */ /* 0x000fea0003800000 */
[----:B------:R-:W-:Y:S02]  /*ce70*/  SHF.R.U32.HI R5, RZ, 0x10, R5 ;  /* 0x00000010ff057819 */ /* 0x000fe40000011605 */
[----:B------:R-:W-:-:S04]  /*ce80*/  SHF.R.U32.HI R2, RZ, 0x10, R0 ;  /* 0x00000010ff027819 */ /* 0x000fc80000011600 */
[----:B------:R-:W-:-:S04]  /*ce90*/  LOP3.LUT R5, R5, R2, RZ, 0xc0, !PT ;  /* 0x0000000205057212 */ /* 0x000fc800078ec0ff */
[----:B------:R-:W-:-:S13]  /*cea0*/  ISETP.NE.AND P0, PT, R5, R2, PT ;  /* 0x000000020500720c */ /* 0x000fda0003f05270 */
[----:B------:R-:W-:Y:S05]  /*ceb0*/  @P0 BRA `(.L_x_22) ;  /* 0x0000000000300947 */ /* 0x000fea0003800000 */
[----:B------:R-:W-:Y:S01]  /*cec0*/  R2UR UR4, R0 ;  /* 0x00000000000472ca */ /* 0x000fe200000e0000 */
[----:B------:R-:W-:Y:S01]  /*ced0*/  VOTEU.ANY UR5, UPT, PT ;  /* 0x0000000000057886 */ /* 0x000fe200038e0100 */
[----:B------:R-:W0:Y:S01]  /*cee0*/  S2R R0, SR_LANEID ;  /* 0x0000000000007919 */ /* 0x000e220000000000 */
[----:B------:R-:W-:-:S10]  /*cef0*/  UFLO.U32 UR5, UR5 ;  /* 0x00000005000572bd */ /* 0x000fd400080e0000 */
[----:B------:R-:W-:-:S06]  /*cf00*/  ULOP3.LUT UR4, URZ, UR4, URZ, 0x33, !UPT ;  /* 0x00000004ff047292 */ /* 0x000fcc000f8e33ff */
[----:B------:R-:W-:-:S04]  /*cf10*/  MOV R2, UR4 ;  /* 0x0000000400027c02 */ /* 0x000fc80008000f00 */
[----:B------:R-:W1:Y:S02]  /*cf20*/  REDUX UR7, R2 ;  /* 0x00000000020773c4 */ /* 0x000e640000000000 */
[----:B------:R2:W-:Y:S01]  /*cf30*/  UTCATOMSWS.AND URZ, UR4 ;  /* 0x0000000400ff79e3 */ /* 0x0005e20008000000 */
[----:B0-----:R-:W-:Y:S01]  /*cf40*/  ISETP.EQ.U32.AND P0, PT, R0, UR5, PT ;  /* 0x0000000500007c0c */ /* 0x001fe2000bf02070 */
[----:B-1----:R-:W-:-:S12]  /*cf50*/  IMAD.U32 R0, RZ, RZ, UR7 ;  /* 0x00000007ff007e24 */ /* 0x002fd8000f8e00ff */
[----:B------:R2:W-:Y:S01]  /*cf60*/  @P0 ATOMS.AND RZ, [UR6], R0 ;  /* 0x00000000ffff098c */ /* 0x0005e2000a800006 */
[----:B------:R-:W-:Y:S05]  /*cf70*/  BRA `(.L_x_20) ;  /* 0x0000000000147947 */ /* 0x000fea0003800000 */
.L_x_22:
[----:B------:R-:W-:-:S07]  /*cf80*/  MOV R2, 0xcfa0 ;  /* 0x0000cfa000027802 */ /* 0x000fce0000000f00 */
[----:B------:R-:W-:Y:S05]  /*cf90*/  CALL.REL.NOINC `($__internal_0_$__cuda_sm10x_tcgen05_guardrail_trap_col_being_dealloced_not_returned_by_alloc) ;  /* 0x0000000000447944 */ /* 0x000fea0003c00000 */
[----:B------:R-:W-:Y:S05]  /*cfa0*/  BRA `(.L_x_20) ;  /* 0x0000000000087947 */ /* 0x000fea0003800000 */
.L_x_21:
[----:B------:R-:W-:-:S07]  /*cfb0*/  MOV R2, 0xcfd0 ;  /* 0x0000cfd000027802 */ /* 0x000fce0000000f00 */
[----:B------:R-:W-:Y:S05]  /*cfc0*/  CALL.REL.NOINC `($__internal_2_$__cuda_sm10x_tcgen05_guardrail_trap_unallocated_columns_being_dealloced) ;  /* 0x0000000000507944 */ /* 0x000fea0003c00000 */
.L_x_20:
[----:B------:R-:W-:Y:S01]  /*cfd0*/  NOP ;  /* 0x0000000000007918 */ /* 0x000fe20000000000 */
[----:B--2---:R-:W-:Y:S05]  /*cfe0*/  EXIT ;  /* 0x000000000000794d */ /* 0x004fea0003800000 */
.L_x_8:
[----:B------:R-:W0:Y:S02]  /*cff0*/  SYNCS.PHASECHK.TRANS64.TRYWAIT P3, [UR66+0xa000], RZ ;  /* 0x00a000ffff0075a7 */ /* 0x000e240008061142 */
[----:B0-----:R-:W-:Y:S05]  /*d000*/  @!P3 BRA `(.L_x_8) ;  /* 0xfffffffc00f8b947 */ /* 0x001fea000383ffff */
[----:B------:R-:W-:Y:S05]  /*d010*/  BRA `(.L_x_7) ;  /* 0xffffff7c00707947 */ /* 0x000fea000383ffff */
.L_x_14:
[----:B------:R-:W1:Y:S02]  /*d020*/  SYNCS.PHASECHK.TRANS64.TRYWAIT P2, [UR66+0xe010], RZ ;  /* 0x00e010ffff0075a7 */ /* 0x000e640008041142 */
[----:B-1----:R-:W-:Y:S05]  /*d030*/  @!P2 BRA `(.L_x_14) ;  /* 0xfffffffc00f8a947 */ /* 0x002fea000383ffff */
[----:B------:R-:W-:Y:S05]  /*d040*/  BRA `(.L_x_23) ;  /* 0xffffff9c00b07947 */ /* 0x000fea000383ffff */
.L_x_15:
[----:B------:R-:W0:Y:S02]  /*d050*/  SYNCS.PHASECHK.TRANS64.TRYWAIT P2, [UR68], R18 ;  /* 0x00000012ff0075a7 */ /* 0x000e240008041144 */
[----:B0-----:R-:W-:Y:S05]  /*d060*/  @!P2 BRA `(.L_x_15) ;  /* 0xfffffffc00f8a947 */ /* 0x001fea000383ffff */
[----:B------:R-:W-:Y:S05]  /*d070*/  BRA `(.L_x_24) ;  /* 0xffffffa0008c7947 */ /* 0x000fea000383ffff */
.L_x_19:
[----:B------:R-:W0:Y:S02]  /*d080*/  SYNCS.PHASECHK.TRANS64.TRYWAIT P2, [UR68], R12 ;  /* 0x0000000cff0075a7 */ /* 0x000e240008041144 */
[----:B0-----:R-:W-:Y:S05]  /*d090*/  @!P2 BRA `(.L_x_19) ;  /* 0xfffffffc00f8a947 */ /* 0x001fea000383ffff */
[----:B------:R-:W-:Y:S05]  /*d0a0*/  BRA `(.L_x_18) ;  /* 0xffffffb400407947 */ /* 0x000fea000383ffff */
        .weak           $__internal_0_$__cuda_sm10x_tcgen05_guardrail_trap_col_being_dealloced_not_returned_by_alloc
        .type           $__internal_0_$__cuda_sm10x_tcgen05_guardrail_trap_col_being_dealloced_not_returned_by_alloc,@function
        .size           $__internal_0_$__cuda_sm10x_tcgen05_guardrail_trap_col_being_dealloced_not_returned_by_alloc,($__internal_1_$__cuda_sm10x_tcgen05_guardrail_trap_phase_invalid_during_alloc - $__internal_0_$__cuda_sm10x_tcgen05_guardrail_trap_col_being_dealloced_not_returned_by_alloc)
$__internal_0_$__cuda_sm10x_tcgen05_guardrail_trap_col_being_dealloced_not_returned_by_alloc:
[----:B------:R-:W-:Y:S05]  /*d0b0*/  BPT.TRAP 0x1 ;  /* 0x000000040000795c */ /* 0x000fea0000300000 */
[----:B------:R-:W-:-:S04]  /*d0c0*/  HFMA2 R3, -RZ, RZ, 0, 0 ;  /* 0x00000000ff037431 */ /* 0x000fc800000001ff */
[----:B------:R-:W-:Y:S05]  /*d0d0*/  RET.REL.NODEC R2 `(attn_fwd) ;  /* 0xffffff2c02c87950 */ /* 0x000fea0003c3ffff */
        .weak           $__internal_1_$__cuda_sm10x_tcgen05_guardrail_trap_phase_invalid_during_alloc
        .type           $__internal_1_$__cuda_sm10x_tcgen05_guardrail_trap_phase_invalid_during_alloc,@function
        .size           $__internal_1_$__cuda_sm10x_tcgen05_guardrail_trap_phase_invalid_during_alloc,($__internal_2_$__cuda_sm10x_tcgen05_guardrail_trap_unallocated_columns_being_dealloced - $__internal_1_$__cuda_sm10x_tcgen05_guardrail_trap_phase_invalid_during_alloc)
$__internal_1_$__cuda_sm10x_tcgen05_guardrail_trap_phase_invalid_during_alloc:
[----:B------:R-:W-:Y:S05]  /*d0e0*/  BPT.TRAP 0x1 ;  /* 0x000000040000795c */ /* 0x000fea0000300000 */
[----:B------:R-:W-:-:S04]  /*d0f0*/  IMAD.MOV.U32 R3, RZ, RZ, 0x0 ;  /* 0x00000000ff037424 */ /* 0x000fc800078e00ff */
[----:B------:R-:W-:Y:S05]  /*d100*/  RET.REL.NODEC R2 `(attn_fwd) ;  /* 0xffffff2c02bc7950 */ /* 0x000fea0003c3ffff */
        .weak           $__internal_2_$__cuda_sm10x_tcgen05_guardrail_trap_unallocated_columns_being_dealloced
        .type           $__internal_2_$__cuda_sm10x_tcgen05_guardrail_trap_unallocated_columns_being_dealloced,@function
        .size           $__internal_2_$__cuda_sm10x_tcgen05_guardrail_trap_unallocated_columns_being_dealloced,(.L_x_28 - $__internal_2_$__cuda_sm10x_tcgen05_guardrail_trap_unallocated_columns_being_dealloced)
$__internal_2_$__cuda_sm10x_tcgen05_guardrail_trap_unallocated_columns_being_dealloced:
[----:B------:R-:W-:Y:S05]  /*d110*/  BPT.TRAP 0x1 ;  /* 0x000000040000795c */ /* 0x000fea0000300000 */
[----:B------:R-:W-:-:S04]  /*d120*/  MOV R3, 0x0 ;  /* 0x0000000000037802 */ /* 0x000fc80000000f00 */
[----:B------:R-:W-:Y:S05]  /*d130*/  RET.REL.NODEC R2 `(attn_fwd) ;  /* 0xffffff2c02b07950 */ /* 0x000fea0003c3ffff */
.L_x_25:
[----:B------:R-:W-:-:S00]  /*d140*/  BRA `(.L_x_25) ;  /* 0xfffffffc00fc7947 */ /* 0x000fc0000383ffff */
[----:B------:R-:W-:-:S00]  /*d150*/  NOP ;  /* 0x0000000000007918 */ /* 0x000fc00000000000 */
        /* <DEDUP_REMOVED lines=10> */
.L_x_28:


//--------------------- .nv.global.init           --------------------------
	.section	.nv.global.init,"aw",@progbits
.nv.global.init:
	.type		_$_str,@object
	.size		_$_str,(.L_3 - _$_str)
_$_str:
        /*0000*/ 	.byte	0x5f, 0x5f, 0x43, 0x55, 0x44, 0x41, 0x5f, 0x46, 0x54, 0x5a, 0x00
.L_3:


//--------------------- .nv.shared.attn_fwd       --------------------------
	.section	.nv.shared.attn_fwd,"aw",@nobits
	.sectionflags	@""
	.align	16
	.zero		1024


//--------------------- .nv.shared.reserved.0     --------------------------
	.section	.nv.shared.reserved.0,"aw",@nobits
	.align	8
	.weak		__nv_reservedSMEM_offset_0_alias
	.size		__nv_reservedSMEM_offset_0_alias, 0, 64
	.other		__nv_reservedSMEM_offset_0_alias,@"STO_CUDA_RESERVED_SHARED STV_DEFAULT"
__nv_reservedSMEM_offset_0_alias:
	.zero		0
.nv.shared.reserved.0:
	.zero		64
	.weak		__nv_reservedSMEM_allocation_phase
	.type		__nv_reservedSMEM_allocation_phase,@object
	.size		__nv_reservedSMEM_allocation_phase,(.L_0 - __nv_reservedSMEM_allocation_phase)
__nv_reservedSMEM_allocation_phase:
	.zero		1
.L_0:
	.zero		7
	.weak		__nv_reservedSMEM_devtool_atexit_pc
	.type		__nv_reservedSMEM_devtool_atexit_pc,@object
	.size		__nv_reservedSMEM_devtool_atexit_pc,(__nv_reservedSMEM_allocation_mask - __nv_reservedSMEM_devtool_atexit_pc)
__nv_reservedSMEM_devtool_atexit_pc:
	.zero		8
	.weak		__nv_reservedSMEM_allocation_mask
	.type		__nv_reservedSMEM_allocation_mask,@object
	.size		__nv_reservedSMEM_allocation_mask,(.L_2 - __nv_reservedSMEM_allocation_mask)
__nv_reservedSMEM_allocation_mask:
	.zero		4
.L_2:


//--------------------- .nv.constant0.attn_fwd    --------------------------
	.section	.nv.constant0.attn_fwd,"a",@progbits
	.sectionflags	@""
	.align	4
.nv.constant0.attn_fwd:
	.zero		1032


//--------------------- SYMBOLS --------------------------

	.type		.nv.reservedSmem.offset0,@object
	.size		.nv.reservedSmem.offset0,0x4
	.type		.nv.reservedSmem.cap,@object
	.size		.nv.reservedSmem.cap,0x4
